// auto-generated by cutlass_sweep.gemm — config: {"arch": "sm_90", "cluster_m": 1, "cluster_n": 1, "dtype": "e4m3", "dtype_b": "e5m2", "layout": "nn", "stages": 0, "tile_k": 128, "tile_m": 64, "tile_n": 64}
#include "cutlass/cutlass.h"
#include "cutlass/gemm/collective/collective_builder.hpp"
#include "cutlass/gemm/device/gemm_universal_adapter.h"
#include "cutlass/gemm/kernel/gemm_universal.hpp"
#include "cutlass/epilogue/collective/collective_builder.hpp"

using ElemA = cutlass::float_e4m3_t;
using ElemB = cutlass::float_e5m2_t;
using ElemCD = cutlass::float_e4m3_t;
using Acc  = float;
using TileShape    = cute::Shape<cute::_64, cute::_64, cute::_128>;
using ClusterShape = cute::Shape<cute::_1, cute::_1, cute::_1>;

using CollectiveEpilogue = typename cutlass::epilogue::collective::CollectiveBuilder<
    cutlass::arch::Sm90, cutlass::arch::OpClassTensorOp,
    TileShape, ClusterShape,
    cutlass::epilogue::collective::EpilogueTileAuto,
    Acc, Acc,
    ElemCD, cutlass::layout::RowMajor, 128 / cutlass::sizeof_bits<ElemCD>::value,
    ElemCD, cutlass::layout::RowMajor, 128 / cutlass::sizeof_bits<ElemCD>::value,
    cutlass::epilogue::collective::EpilogueScheduleAuto
  >::CollectiveOp;

using CollectiveMainloop = typename cutlass::gemm::collective::CollectiveBuilder<
    cutlass::arch::Sm90, cutlass::arch::OpClassTensorOp,
    ElemA, cutlass::layout::RowMajor, 128 / cutlass::sizeof_bits<ElemA>::value,
    ElemB, cutlass::layout::RowMajor, 128 / cutlass::sizeof_bits<ElemB>::value,
    Acc,
    TileShape, ClusterShape,
    cutlass::gemm::collective::StageCountAutoCarveout<static_cast<int>(sizeof(typename CollectiveEpilogue::SharedStorage))>,
    cutlass::gemm::collective::KernelScheduleAuto
  >::CollectiveOp;

using GemmKernel = cutlass::gemm::kernel::GemmUniversal<
    cute::Shape<int,int,int,int>,
    CollectiveMainloop,
    CollectiveEpilogue
>;
using Gemm = cutlass::gemm::device::GemmUniversalAdapter<GemmKernel>;

// Force the device kernel symbol into the cubin without needing a host main.
auto* _anchor = &cutlass::device_kernel<GemmKernel>;


// ===== COMPILED SASS (sm_90a) =====

	.target	sm_90a

	.elftype	@"ET_EXEC"


//--------------------- .note.nv.tkinfo           --------------------------
	.section	.note.nv.tkinfo,"",@"SHT_NOTE"
	.sectionflags	@"SHF_NOTE_NV_TKINFO"
	.tkinfo
        /*0018*/ 	.word	0x00000002
        /*0030*/ 	.string	""
        /*0030*/ 	.string	"ptxas"
        /*0030*/ 	.string	"Cuda compilation tools, release 13.0, V13.0.88"
        /*0030*/ 	.string	"Build cuda_13.0.r13.0/compiler.36424714_0"
        /*0030*/ 	.string	"-arch sm_90a -m 64 "



//--------------------- .note.nv.cuinfo           --------------------------
	.section	.note.nv.cuinfo,"",@"SHT_NOTE"
	.sectionflags	@"SHF_NOTE_NV_CUINFO"
        /*0018*/ 	.short	0x0002
        /*001a*/ 	.short	0x005a
        /*001c*/ 	.short	0x0082
	.zero		2


//--------------------- .nv.info                  --------------------------
	.section	.nv.info,"",@"SHT_CUDA_INFO"
	.align	4


	//----- nvinfo : EIATTR_REGCOUNT
	.align		4
        /*0000*/ 	.byte	0x04, 0x2f
        /*0002*/ 	.short	(.L_16 - .L_15)
	.align		4
.L_15:
        /*0004*/ 	.word	index@(_ZN7cutlass13device_kernelINS_4gemm6kernel13GemmUniversalIN4cute5tupleIJiiiiEEENS1_10collective13CollectiveMmaINS1_39MainloopSm90TmaGmmaRmemAWarpSpecializedILi14ENS5_IJNS4_1CILi1EEESB_SB_EEENS1_32KernelTmaWarpSpecializedPingpongEEENS5_IJNSA_ILi64EEESF_NSA_ILi128EEEEEENS_12float_e4m3_tENS5_IJlSB_lEEENS_12float_e5m2_tENS5_IJSB_llEEENS4_8TiledMMAINS4_8MMA_AtomIJNS4_4SM904GMMA30MMA_64x64x32_F32E5M2E4M3_RS_TNILNSP_7ScaleInE1ELSR_1EEEEEENS4_6LayoutISC_NS5_IJNSA_ILi0EEESV_SV_EEEEENS5_IJNS4_10UnderscoreESY_SY_EEEEENS4_13SM90_TMA_LOADENS4_14ComposedLayoutINS4_7SwizzleILi3ELi4ELi3EEENS4_18smem_ptr_flag_bitsILi8EEENSU_INS5_IJNSA_ILi8EEESG_EEENS5_IJSG_SB_EEEEEEEvNS4_8identityES11_NS12_INS13_ILi2ELi4ELi3EEES16_NSU_INS5_IJSF_S17_EEENS5_IJSB_SF_EEEEEEENS4_9Copy_AtomIJNS4_39AutoVectorizingCopyWithAssumedAlignmentILi128EEESK_EEES1C_EENS_8epilogue10collective6detail29Sm90TmaWarpSpecializedAdapterINS1O_15DefaultEpilogueISI_SJ_SJ_NS1N_6thread17LinearCombinationISI_Li1EffLNS1S_9ScaleType4KindE0ELNS_15FloatRoundStyleE2ESI_EENS1_15EpilogueDefaultEEEEEvvEEEEvNT_6ParamsE)
        /*0008*/ 	.word	0x000000a8


	//----- nvinfo : EIATTR_FRAME_SIZE
	.align		4
.L_16:
        /*000c*/ 	.byte	0x04, 0x11
        /*000e*/ 	.short	(.L_18 - .L_17)
	.align		4
.L_17:
        /*0010*/ 	.word	index@(_ZN7cutlass13device_kernelINS_4gemm6kernel13GemmUniversalIN4cute5tupleIJiiiiEEENS1_10collective13CollectiveMmaINS1_39MainloopSm90TmaGmmaRmemAWarpSpecializedILi14ENS5_IJNS4_1CILi1EEESB_SB_EEENS1_32KernelTmaWarpSpecializedPingpongEEENS5_IJNSA_ILi64EEESF_NSA_ILi128EEEEEENS_12float_e4m3_tENS5_IJlSB_lEEENS_12float_e5m2_tENS5_IJSB_llEEENS4_8TiledMMAINS4_8MMA_AtomIJNS4_4SM904GMMA30MMA_64x64x32_F32E5M2E4M3_RS_TNILNSP_7ScaleInE1ELSR_1EEEEEENS4_6LayoutISC_NS5_IJNSA_ILi0EEESV_SV_EEEEENS5_IJNS4_10UnderscoreESY_SY_EEEEENS4_13SM90_TMA_LOADENS4_14ComposedLayoutINS4_7SwizzleILi3ELi4ELi3EEENS4_18smem_ptr_flag_bitsILi8EEENSU_INS5_IJNSA_ILi8EEESG_EEENS5_IJSG_SB_EEEEEEEvNS4_8identityES11_NS12_INS13_ILi2ELi4ELi3EEES16_NSU_INS5_IJSF_S17_EEENS5_IJSB_SF_EEEEEEENS4_9Copy_AtomIJNS4_39AutoVectorizingCopyWithAssumedAlignmentILi128EEESK_EEES1C_EENS_8epilogue10collective6detail29Sm90TmaWarpSpecializedAdapterINS1O_15DefaultEpilogueISI_SJ_SJ_NS1N_6thread17LinearCombinationISI_Li1EffLNS1S_9ScaleType4KindE0ELNS_15FloatRoundStyleE2ESI_EENS1_15EpilogueDefaultEEEEEvvEEEEvNT_6ParamsE)
        /*0014*/ 	.word	0x00000000


	//----- nvinfo : EIATTR_MIN_STACK_SIZE
	.align		4
.L_18:
        /*0018*/ 	.byte	0x04, 0x12
        /*001a*/ 	.short	(.L_20 - .L_19)
	.align		4
.L_19:
        /*001c*/ 	.word	index@(_ZN7cutlass13device_kernelINS_4gemm6kernel13GemmUniversalIN4cute5tupleIJiiiiEEENS1_10collective13CollectiveMmaINS1_39MainloopSm90TmaGmmaRmemAWarpSpecializedILi14ENS5_IJNS4_1CILi1EEESB_SB_EEENS1_32KernelTmaWarpSpecializedPingpongEEENS5_IJNSA_ILi64EEESF_NSA_ILi128EEEEEENS_12float_e4m3_tENS5_IJlSB_lEEENS_12float_e5m2_tENS5_IJSB_llEEENS4_8TiledMMAINS4_8MMA_AtomIJNS4_4SM904GMMA30MMA_64x64x32_F32E5M2E4M3_RS_TNILNSP_7ScaleInE1ELSR_1EEEEEENS4_6LayoutISC_NS5_IJNSA_ILi0EEESV_SV_EEEEENS5_IJNS4_10UnderscoreESY_SY_EEEEENS4_13SM90_TMA_LOADENS4_14ComposedLayoutINS4_7SwizzleILi3ELi4ELi3EEENS4_18smem_ptr_flag_bitsILi8EEENSU_INS5_IJNSA_ILi8EEESG_EEENS5_IJSG_SB_EEEEEEEvNS4_8identityES11_NS12_INS13_ILi2ELi4ELi3EEES16_NSU_INS5_IJSF_S17_EEENS5_IJSB_SF_EEEEEEENS4_9Copy_AtomIJNS4_39AutoVectorizingCopyWithAssumedAlignmentILi128EEESK_EEES1C_EENS_8epilogue10collective6detail29Sm90TmaWarpSpecializedAdapterINS1O_15DefaultEpilogueISI_SJ_SJ_NS1N_6thread17LinearCombinationISI_Li1EffLNS1S_9ScaleType4KindE0ELNS_15FloatRoundStyleE2ESI_EENS1_15EpilogueDefaultEEEEEvvEEEEvNT_6ParamsE)
        /*0020*/ 	.word	0x00000000
.L_20:


//--------------------- .nv.compat                --------------------------
	.section	.nv.compat,"",@"SHT_CUDA_COMPAT_INFO"
	.align	4
        /*0000*/ 	.byte	0x02, 0x09, 0x01, 0x00, 0x02, 0x02, 0x04, 0x00, 0x02, 0x05, 0x05, 0x00, 0x03, 0x07, 0x01, 0x01
        /*0010*/ 	.byte	0x02, 0x03, 0x01, 0x00, 0x02, 0x06, 0x01, 0x00, 0x04, 0x0b, 0x08, 0x00, 0x00, 0x00, 0x00, 0x00
        /*0020*/ 	.byte	0x00, 0x00, 0x00, 0x00


//--------------------- .nv.info._ZN7cutlass13device_kernelINS_4gemm6kernel13GemmUniversalIN4cute5tupleIJiiiiEEENS1_10collective13CollectiveMmaINS1_39MainloopSm90TmaGmmaRmemAWarpSpecializedILi14ENS5_IJNS4_1CILi1EEESB_SB_EEENS1_32KernelTmaWarpSpecializedPingpongEEENS5_IJNSA_ILi64EEESF_NSA_ILi128EEEEEENS_12float_e4m3_tENS5_IJlSB_lEEENS_12float_e5m2_tENS5_IJSB_llEEENS4_8TiledMMAINS4_8MMA_AtomIJNS4_4SM904GMMA30MMA_64x64x32_F32E5M2E4M3_RS_TNILNSP_7ScaleInE1ELSR_1EEEEEENS4_6LayoutISC_NS5_IJNSA_ILi0EEESV_SV_EEEEENS5_IJNS4_10UnderscoreESY_SY_EEEEENS4_13SM90_TMA_LOADENS4_14ComposedLayoutINS4_7SwizzleILi3ELi4ELi3EEENS4_18smem_ptr_flag_bitsILi8EEENSU_INS5_IJNSA_ILi8EEESG_EEENS5_IJSG_SB_EEEEEEEvNS4_8identityES11_NS12_INS13_ILi2ELi4ELi3EEES16_NSU_INS5_IJSF_S17_EEENS5_IJSB_SF_EEEEEEENS4_9Copy_AtomIJNS4_39AutoVectorizingCopyWithAssumedAlignmentILi128EEESK_EEES1C_EENS_8epilogue10collective6detail29Sm90TmaWarpSpecializedAdapterINS1O_15DefaultEpilogueISI_SJ_SJ_NS1N_6thread17LinearCombinationISI_Li1EffLNS1S_9ScaleType4KindE0ELNS_15FloatRoundStyleE2ESI_EENS1_15EpilogueDefaultEEEEEvvEEEEvNT_6ParamsE --------------------------
	.section	.nv.info._ZN7cutlass13device_kernelINS_4gemm6kernel13GemmUniversalIN4cute5tupleIJiiiiEEENS1_10collective13CollectiveMmaINS1_39MainloopSm90TmaGmmaRmemAWarpSpecializedILi14ENS5_IJNS4_1CILi1EEESB_SB_EEENS1_32KernelTmaWarpSpecializedPingpongEEENS5_IJNSA_ILi64EEESF_NSA_ILi128EEEEEENS_12float_e4m3_tENS5_IJlSB_lEEENS_12float_e5m2_tENS5_IJSB_llEEENS4_8TiledMMAINS4_8MMA_AtomIJNS4_4SM904GMMA30MMA_64x64x32_F32E5M2E4M3_RS_TNILNSP_7ScaleInE1ELSR_1EEEEEENS4_6LayoutISC_NS5_IJNSA_ILi0EEESV_SV_EEEEENS5_IJNS4_10UnderscoreESY_SY_EEEEENS4_13SM90_TMA_LOADENS4_14ComposedLayoutINS4_7SwizzleILi3ELi4ELi3EEENS4_18smem_ptr_flag_bitsILi8EEENSU_INS5_IJNSA_ILi8EEESG_EEENS5_IJSG_SB_EEEEEEEvNS4_8identityES11_NS12_INS13_ILi2ELi4ELi3EEES16_NSU_INS5_IJSF_S17_EEENS5_IJSB_SF_EEEEEEENS4_9Copy_AtomIJNS4_39AutoVectorizingCopyWithAssumedAlignmentILi128EEESK_EEES1C_EENS_8epilogue10collective6detail29Sm90TmaWarpSpecializedAdapterINS1O_15DefaultEpilogueISI_SJ_SJ_NS1N_6thread17LinearCombinationISI_Li1EffLNS1S_9ScaleType4KindE0ELNS_15FloatRoundStyleE2ESI_EENS1_15EpilogueDefaultEEEEEvvEEEEvNT_6ParamsE,"",@"SHT_CUDA_INFO"
	.sectionflags	@""
	.align	4


	//----- nvinfo : EIATTR_CUDA_API_VERSION
	.align		4
        /*0000*/ 	.byte	0x04, 0x37
        /*0002*/ 	.short	(.L_22 - .L_21)
.L_21:
        /*0004*/ 	.word	0x00000082


	//----- nvinfo : EIATTR_KPARAM_INFO
	.align		4
.L_22:
        /*0008*/ 	.byte	0x04, 0x17
        /*000a*/ 	.short	(.L_24 - .L_23)
.L_23:
        /*000c*/ 	.word	0x00000000
        /*0010*/ 	.short	0x0000
        /*0012*/ 	.short	0x0070
        /*0014*/ 	.byte	0x00, 0xf0, 0x01, 0x10


	//----- nvinfo : EIATTR_SPARSE_MMA_MASK
	.align		4
.L_24:
        /*0018*/ 	.byte	0x03, 0x50
        /*001a*/ 	.short	0x0000


	//----- nvinfo : EIATTR_MAXREG_COUNT
	.align		4
        /*001c*/ 	.byte	0x03, 0x1b
        /*001e*/ 	.short	0x00a8


	//----- nvinfo : EIATTR_NUM_BARRIERS
	.align		4
        /*0020*/ 	.byte	0x02, 0x4c
        /*0022*/ 	.byte	0x01
	.zero		1


	//----- nvinfo : EIATTR_EXTERNS
	.align		4
        /*0024*/ 	.byte	0x04, 0x0f
        /*0026*/ 	.short	(.L_26 - .L_25)


	//   ....[0]....
	.align		4
.L_25:
        /*0028*/ 	.word	index@(__assertfail)


	//----- nvinfo : EIATTR_MERCURY_ISA_VERSION
	.align		4
.L_26:
        /*002c*/ 	.byte	0x03, 0x5f
        /*002e*/ 	.short	0x0101


	//----- nvinfo : EIATTR_INT_WARP_WIDE_INSTR_OFFSETS
	.align		4
        /*0030*/ 	.byte	0x04, 0x31
        /*0032*/ 	.short	(.L_28 - .L_27)


	//   ....[0]....
.L_27:
        /*0034*/ 	.word	0x00000600


	//   ....[1]....
        /*0038*/ 	.word	0x00000610


	//   ....[2]....
        /*003c*/ 	.word	0x00000680


	//   ....[3]....
        /*0040*/ 	.word	0x00000690


	//   ....[4]....
        /*0044*/ 	.word	0x000006a0


	//   ....[5]....
        /*0048*/ 	.word	0x000006c0


	//   ....[6]....
        /*004c*/ 	.word	0x00000720


	//   ....[7]....
        /*0050*/ 	.word	0x00000740


	//----- nvinfo : EIATTR_COOP_GROUP_MASK_REGIDS
	.align		4
.L_28:
        /*0054*/ 	.byte	0x04, 0x29
        /*0056*/ 	.short	(.L_30 - .L_29)


	//   ....[0]....
.L_29:
        /*0058*/ 	.word	0xffffffff


	//   ....[1]....
        /*005c*/ 	.word	0xffffffff


	//   ....[2]....
        /*0060*/ 	.word	0xffffffff


	//   ....[3]....
        /*0064*/ 	.word	0xffffffff


	//   ....[4]....
        /*0068*/ 	.word	0xffffffff


	//   ....[5]....
        /*006c*/ 	.word	0xffffffff


	//   ....[6]....
        /*0070*/ 	.word	0x0500000f


	//----- nvinfo : EIATTR_COOP_GROUP_INSTR_OFFSETS
	.align		4
.L_30:
        /*0074*/ 	.byte	0x04, 0x28
        /*0076*/ 	.short	(.L_32 - .L_31)


	//   ....[0]....
.L_31:
        /*0078*/ 	.word	0x00000050


	//   ....[1]....
        /*007c*/ 	.word	0x00000080


	//   ....[2]....
        /*0080*/ 	.word	0x00000180


	//   ....[3]....
        /*0084*/ 	.word	0x00000500


	//   ....[4]....
        /*0088*/ 	.word	0x00000540


	//   ....[5]....
        /*008c*/ 	.word	0x00000580


	//   ....[6]....
        /*0090*/ 	.word	0x00008340


	//----- nvinfo : EIATTR_REG_RECONFIG
	.align		4
.L_32:
        /*0094*/ 	.byte	0x01, 0x54
	.zero		2


	//----- nvinfo : EIATTR_SYSCALL_OFFSETS
	.align		4
        /*0098*/ 	.byte	0x04, 0x46
        /*009a*/ 	.short	(.L_34 - .L_33)


	//   ....[0]....
.L_33:
        /*009c*/ 	.word	0x000017d0


	//   ....[1]....
        /*00a0*/ 	.word	0x00001910


	//   ....[2]....
        /*00a4*/ 	.word	0x00001a00


	//   ....[3]....
        /*00a8*/ 	.word	0x00006e00


	//   ....[4]....
        /*00ac*/ 	.word	0x00006f30


	//----- nvinfo : EIATTR_MBARRIER_INSTR_OFFSETS
	.align		4
.L_34:
        /*00b0*/ 	.byte	0x04, 0x39
        /*00b2*/ 	.short	(.L_36 - .L_35)


	//   ....[0]....
.L_35:
        /*00b4*/ 	.word	0x00000320
        /*00b8*/ 	.word	0x000000ff
        /*00bc*/ 	.word	0x00000000
        /*00c0*/ 	.short	0x0100
        /*00c2*/ 	.byte	0x05
	.zero		1


	//   ....[1]....
        /*00c4*/ 	.word	0x00000330
        /*00c8*/ 	.word	0x000000ff
        /*00cc*/ 	.word	0x00000070
        /*00d0*/ 	.short	0x0100
        /*00d2*/ 	.byte	0x05
	.zero		1


	//   ....[2]....
        /*00d4*/ 	.word	0x00000340
        /*00d8*/ 	.word	0x000000ff
        /*00dc*/ 	.word	0x00000008
        /*00e0*/ 	.short	0x0100
        /*00e2*/ 	.byte	0x05
	.zero		1


	//   ....[3]....
        /*00e4*/ 	.word	0x00000350
        /*00e8*/ 	.word	0x000000ff
        /*00ec*/ 	.word	0x00000078
        /*00f0*/ 	.short	0x0100
        /*00f2*/ 	.byte	0x05
	.zero		1


	//   ....[4]....
        /*00f4*/ 	.word	0x00000360
        /*00f8*/ 	.word	0x000000ff
        /*00fc*/ 	.word	0x00000010
        /*0100*/ 	.short	0x0100
        /*0102*/ 	.byte	0x05
	.zero		1


	//   ....[5]....
        /*0104*/ 	.word	0x00000370
        /*0108*/ 	.word	0x000000ff
        /*010c*/ 	.word	0x00000080
        /*0110*/ 	.short	0x0100
        /*0112*/ 	.byte	0x05
	.zero		1


	//   ....[6]....
        /*0114*/ 	.word	0x00000380
        /*0118*/ 	.word	0x000000ff
        /*011c*/ 	.word	0x00000018
        /*0120*/ 	.short	0x0100
        /*0122*/ 	.byte	0x05
	.zero		1


	//   ....[7]....
        /*0124*/ 	.word	0x00000390
        /*0128*/ 	.word	0x000000ff
        /*012c*/ 	.word	0x00000088
        /*0130*/ 	.short	0x0100
        /*0132*/ 	.byte	0x05
	.zero		1


	//   ....[8]....
        /*0134*/ 	.word	0x000003a0
        /*0138*/ 	.word	0x000000ff
        /*013c*/ 	.word	0x00000020
        /*0140*/ 	.short	0x0100
        /*0142*/ 	.byte	0x05
	.zero		1


	//   ....[9]....
        /*0144*/ 	.word	0x000003b0
        /*0148*/ 	.word	0x000000ff
        /*014c*/ 	.word	0x00000090
        /*0150*/ 	.short	0x0100
        /*0152*/ 	.byte	0x05
	.zero		1


	//   ....[10]....
        /*0154*/ 	.word	0x000003c0
        /*0158*/ 	.word	0x000000ff
        /*015c*/ 	.word	0x00000028
        /*0160*/ 	.short	0x0100
        /*0162*/ 	.byte	0x05
	.zero		1


	//   ....[11]....
        /*0164*/ 	.word	0x000003d0
        /*0168*/ 	.word	0x000000ff
        /*016c*/ 	.word	0x00000098
        /*0170*/ 	.short	0x0100
        /*0172*/ 	.byte	0x05
	.zero		1


	//   ....[12]....
        /*0174*/ 	.word	0x000003e0
        /*0178*/ 	.word	0x000000ff
        /*017c*/ 	.word	0x00000030
        /*0180*/ 	.short	0x0100
        /*0182*/ 	.byte	0x05
	.zero		1


	//   ....[13]....
        /*0184*/ 	.word	0x000003f0
        /*0188*/ 	.word	0x000000ff
        /*018c*/ 	.word	0x000000a0
        /*0190*/ 	.short	0x0100
        /*0192*/ 	.byte	0x05
	.zero		1


	//   ....[14]....
        /*0194*/ 	.word	0x00000400
        /*0198*/ 	.word	0x000000ff
        /*019c*/ 	.word	0x00000038
        /*01a0*/ 	.short	0x0100
        /*01a2*/ 	.byte	0x05
	.zero		1


	//   ....[15]....
        /*01a4*/ 	.word	0x00000410
        /*01a8*/ 	.word	0x000000ff
        /*01ac*/ 	.word	0x000000a8
        /*01b0*/ 	.short	0x0100
        /*01b2*/ 	.byte	0x05
	.zero		1


	//   ....[16]....
        /*01b4*/ 	.word	0x00000420
        /*01b8*/ 	.word	0x000000ff
        /*01bc*/ 	.word	0x00000040
        /*01c0*/ 	.short	0x0100
        /*01c2*/ 	.byte	0x05
	.zero		1


	//   ....[17]....
        /*01c4*/ 	.word	0x00000430
        /*01c8*/ 	.word	0x000000ff
        /*01cc*/ 	.word	0x000000b0
        /*01d0*/ 	.short	0x0100
        /*01d2*/ 	.byte	0x05
	.zero		1


	//   ....[18]....
        /*01d4*/ 	.word	0x00000440
        /*01d8*/ 	.word	0x000000ff
        /*01dc*/ 	.word	0x00000048
        /*01e0*/ 	.short	0x0100
        /*01e2*/ 	.byte	0x05
	.zero		1


	//   ....[19]....
        /*01e4*/ 	.word	0x00000450
        /*01e8*/ 	.word	0x000000ff
        /*01ec*/ 	.word	0x000000b8
        /*01f0*/ 	.short	0x0100
        /*01f2*/ 	.byte	0x05
	.zero		1


	//   ....[20]....
        /*01f4*/ 	.word	0x00000460
        /*01f8*/ 	.word	0x000000ff
        /*01fc*/ 	.word	0x00000050
        /*0200*/ 	.short	0x0100
        /*0202*/ 	.byte	0x05
	.zero		1


	//   ....[21]....
        /*0204*/ 	.word	0x00000470
        /*0208*/ 	.word	0x000000ff
        /*020c*/ 	.word	0x000000c0
        /*0210*/ 	.short	0x0100
        /*0212*/ 	.byte	0x05
	.zero		1


	//   ....[22]....
        /*0214*/ 	.word	0x00000480
        /*0218*/ 	.word	0x000000ff
        /*021c*/ 	.word	0x00000058
        /*0220*/ 	.short	0x0100
        /*0222*/ 	.byte	0x05
	.zero		1


	//   ....[23]....
        /*0224*/ 	.word	0x00000490
        /*0228*/ 	.word	0x000000ff
        /*022c*/ 	.word	0x000000c8
        /*0230*/ 	.short	0x0100
        /*0232*/ 	.byte	0x05
	.zero		1


	//   ....[24]....
        /*0234*/ 	.word	0x000004a0
        /*0238*/ 	.word	0x000000ff
        /*023c*/ 	.word	0x00000060
        /*0240*/ 	.short	0x0100
        /*0242*/ 	.byte	0x05
	.zero		1


	//   ....[25]....
        /*0244*/ 	.word	0x000004b0
        /*0248*/ 	.word	0x000000ff
        /*024c*/ 	.word	0x000000d0
        /*0250*/ 	.short	0x0100
        /*0252*/ 	.byte	0x05
	.zero		1


	//   ....[26]....
        /*0254*/ 	.word	0x000004c0
        /*0258*/ 	.word	0x000000ff
        /*025c*/ 	.word	0x00000068
        /*0260*/ 	.short	0x0100
        /*0262*/ 	.byte	0x05
	.zero		1


	//   ....[27]....
        /*0264*/ 	.word	0x000004d0
        /*0268*/ 	.word	0x000000ff
        /*026c*/ 	.word	0x000000d8
        /*0270*/ 	.short	0x0100
        /*0272*/ 	.byte	0x05
	.zero		1


	//   ....[28]....
        /*0274*/ 	.word	0x00000760
        /*0278*/ 	.word	0x000000ff
        /*027c*/ 	.word	0x00000110
        /*0280*/ 	.short	0x0100
        /*0282*/ 	.byte	0x05
	.zero		1


	//   ....[29]....
        /*0284*/ 	.word	0x00000770
        /*0288*/ 	.word	0x000000ff
        /*028c*/ 	.word	0x00000118
        /*0290*/ 	.short	0x0100
        /*0292*/ 	.byte	0x05
	.zero		1


	//   ....[30]....
        /*0294*/ 	.word	0x000007b0
        /*0298*/ 	.word	0x000000ff
        /*029c*/ 	.word	0x000000f0
        /*02a0*/ 	.short	0x0100
        /*02a2*/ 	.byte	0x0a
	.zero		1


	//   ....[31]....
        /*02a4*/ 	.word	0x000007d0
        /*02a8*/ 	.word	0x000000ff
        /*02ac*/ 	.word	0x000000f8
        /*02b0*/ 	.short	0x0100
        /*02b2*/ 	.byte	0x0a
	.zero		1


	//   ....[32]....
        /*02b4*/ 	.word	0x000007e0
        /*02b8*/ 	.word	0x000000ff
        /*02bc*/ 	.word	0x00000100
        /*02c0*/ 	.short	0x0100
        /*02c2*/ 	.byte	0x0a
	.zero		1


	//   ....[33]....
        /*02c4*/ 	.word	0x000007f0
        /*02c8*/ 	.word	0x000000ff
        /*02cc*/ 	.word	0x00000108
        /*02d0*/ 	.short	0x0100
        /*02d2*/ 	.byte	0x0a
	.zero		1


	//   ....[34]....
        /*02d4*/ 	.word	0x00001680
        /*02d8*/ 	.word	0x00000042
        /*02dc*/ 	.word	0x00000000
        /*02e0*/ 	.short	0x010a
        /*02e2*/ 	.byte	0x2d
	.zero		1


	//   ....[35]....
        /*02e4*/ 	.word	0x00001ac0
        /*02e8*/ 	.word	0x00000003
        /*02ec*/ 	.word	0x00000000
        /*02f0*/ 	.short	0x010a
        /*02f2*/ 	.byte	0x3f
	.zero		1


	//   ....[36]....
        /*02f4*/ 	.word	0x00001b00
        /*02f8*/ 	.word	0x00000003
        /*02fc*/ 	.word	0x00000000
        /*0300*/ 	.short	0x010a
        /*0302*/ 	.byte	0x3f
	.zero		1


	//   ....[37]....
        /*0304*/ 	.word	0x00001c10
        /*0308*/ 	.word	0x00000003
        /*030c*/ 	.word	0x00000000
        /*0310*/ 	.short	0x010a
        /*0312*/ 	.byte	0x3f
	.zero		1


	//   ....[38]....
        /*0314*/ 	.word	0x00002560
        /*0318*/ 	.word	0x00000003
        /*031c*/ 	.word	0x00000000
        /*0320*/ 	.short	0x010a
        /*0322*/ 	.byte	0x3f
	.zero		1


	//   ....[39]....
        /*0324*/ 	.word	0x00002880
        /*0328*/ 	.word	0x0000000f
        /*032c*/ 	.word	0x00000000
        /*0330*/ 	.short	0x010a
        /*0332*/ 	.byte	0x3f
	.zero		1


	//   ....[40]....
        /*0334*/ 	.word	0x00002d40
        /*0338*/ 	.word	0x000000ff
        /*033c*/ 	.word	0x00000000
        /*0340*/ 	.short	0x0101
        /*0342*/ 	.byte	0x05
	.zero		1


	//   ....[41]....
        /*0344*/ 	.word	0x00003010
        /*0348*/ 	.word	0x0000000f
        /*034c*/ 	.word	0x00000000
        /*0350*/ 	.short	0x010a
        /*0352*/ 	.byte	0x3f
	.zero		1


	//   ....[42]....
        /*0354*/ 	.word	0x000037a0
        /*0358*/ 	.word	0x000000ff
        /*035c*/ 	.word	0x00000000
        /*0360*/ 	.short	0x0101
        /*0362*/ 	.byte	0x04
	.zero		1


	//   ....[43]....
        /*0364*/ 	.word	0x00003a70
        /*0368*/ 	.word	0x0000003f
        /*036c*/ 	.word	0x00000000
        /*0370*/ 	.short	0x0101
        /*0372*/ 	.byte	0x31
	.zero		1


	//   ....[44]....
        /*0374*/ 	.word	0x00003b40
        /*0378*/ 	.word	0x000000ff
        /*037c*/ 	.word	0x00000000
        /*0380*/ 	.short	0x0101
        /*0382*/ 	.byte	0x06
	.zero		1


	//   ....[45]....
        /*0384*/ 	.word	0x00003bf0
        /*0388*/ 	.word	0x00000042
        /*038c*/ 	.word	0x00000010
        /*0390*/ 	.short	0x010a
        /*0392*/ 	.byte	0x2d
	.zero		1


	//   ....[46]....
        /*0394*/ 	.word	0x00006430
        /*0398*/ 	.word	0x00000040
        /*039c*/ 	.word	0x00000000
        /*03a0*/ 	.short	0x0101
        /*03a2*/ 	.byte	0x31
	.zero		1


	//   ....[47]....
        /*03a4*/ 	.word	0x00007000
        /*03a8*/ 	.word	0x00000006
        /*03ac*/ 	.word	0x00000070
        /*03b0*/ 	.short	0x010a
        /*03b2*/ 	.byte	0x3f
	.zero		1


	//   ....[48]....
        /*03b4*/ 	.word	0x00007400
        /*03b8*/ 	.word	0x00000003
        /*03bc*/ 	.word	0x00000118
        /*03c0*/ 	.short	0x0101
        /*03c2*/ 	.byte	0x3f
	.zero		1


	//   ....[49]....
        /*03c4*/ 	.word	0x00007b00
        /*03c8*/ 	.word	0x00000005
        /*03cc*/ 	.word	0x00000000
        /*03d0*/ 	.short	0x010a
        /*03d2*/ 	.byte	0x3f
	.zero		1


	//   ....[50]....
        /*03d4*/ 	.word	0x00007b80
        /*03d8*/ 	.word	0x00000007
        /*03dc*/ 	.word	0x00000000
        /*03e0*/ 	.short	0x010a
        /*03e2*/ 	.byte	0x3f
	.zero		1


	//   ....[51]....
        /*03e4*/ 	.word	0x00007c10
        /*03e8*/ 	.word	0x00000006
        /*03ec*/ 	.word	0x00000000
        /*03f0*/ 	.short	0x010a
        /*03f2*/ 	.byte	0x3f
	.zero		1


	//   ....[52]....
        /*03f4*/ 	.word	0x00007ca0
        /*03f8*/ 	.word	0x00000009
        /*03fc*/ 	.word	0x00000000
        /*0400*/ 	.short	0x010a
        /*0402*/ 	.byte	0x3f
	.zero		1


	//   ....[53]....
        /*0404*/ 	.word	0x00007d30
        /*0408*/ 	.word	0x00000006
        /*040c*/ 	.word	0x00000000
        /*0410*/ 	.short	0x010a
        /*0412*/ 	.byte	0x3f
	.zero		1


	//   ....[54]....
        /*0414*/ 	.word	0x00007dc0
        /*0418*/ 	.word	0x00000009
        /*041c*/ 	.word	0x00000000
        /*0420*/ 	.short	0x010a
        /*0422*/ 	.byte	0x3f
	.zero		1


	//   ....[55]....
        /*0424*/ 	.word	0x00007e50
        /*0428*/ 	.word	0x00000006
        /*042c*/ 	.word	0x00000000
        /*0430*/ 	.short	0x010a
        /*0432*/ 	.byte	0x3f
	.zero		1


	//   ....[56]....
        /*0434*/ 	.word	0x00007ee0
        /*0438*/ 	.word	0x00000009
        /*043c*/ 	.word	0x00000000
        /*0440*/ 	.short	0x010a
        /*0442*/ 	.byte	0x3f
	.zero		1


	//   ....[57]....
        /*0444*/ 	.word	0x00007f70
        /*0448*/ 	.word	0x00000006
        /*044c*/ 	.word	0x00000000
        /*0450*/ 	.short	0x010a
        /*0452*/ 	.byte	0x3f
	.zero		1


	//   ....[58]....
        /*0454*/ 	.word	0x00008000
        /*0458*/ 	.word	0x00000009
        /*045c*/ 	.word	0x00000000
        /*0460*/ 	.short	0x010a
        /*0462*/ 	.byte	0x3f
	.zero		1


	//   ....[59]....
        /*0464*/ 	.word	0x00008090
        /*0468*/ 	.word	0x00000006
        /*046c*/ 	.word	0x00000000
        /*0470*/ 	.short	0x010a
        /*0472*/ 	.byte	0x3f
	.zero		1


	//   ....[60]....
        /*0474*/ 	.word	0x00008120
        /*0478*/ 	.word	0x00000009
        /*047c*/ 	.word	0x00000000
        /*0480*/ 	.short	0x010a
        /*0482*/ 	.byte	0x3f
	.zero		1


	//   ....[61]....
        /*0484*/ 	.word	0x000081b0
        /*0488*/ 	.word	0x00000006
        /*048c*/ 	.word	0x00000000
        /*0490*/ 	.short	0x010a
        /*0492*/ 	.byte	0x3f
	.zero		1


	//   ....[62]....
        /*0494*/ 	.word	0x00008240
        /*0498*/ 	.word	0x00000003
        /*049c*/ 	.word	0x00000000
        /*04a0*/ 	.short	0x010a
        /*04a2*/ 	.byte	0x3f
	.zero		1


	//   ....[63]....
        /*04a4*/ 	.word	0x000082b0
        /*04a8*/ 	.word	0x00000000
        /*04ac*/ 	.word	0x00000000
        /*04b0*/ 	.short	0x010a
        /*04b2*/ 	.byte	0x3f
	.zero		1


	//   ....[64]....
        /*04b4*/ 	.word	0x00008370
        /*04b8*/ 	.word	0x00000003
        /*04bc*/ 	.word	0x00000000
        /*04c0*/ 	.short	0x010a
        /*04c2*/ 	.byte	0x3f
	.zero		1


	//   ....[65]....
        /*04c4*/ 	.word	0x000083c0
        /*04c8*/ 	.word	0x00000003
        /*04cc*/ 	.word	0x00000000
        /*04d0*/ 	.short	0x010a
        /*04d2*/ 	.byte	0x3f
	.zero		1


	//   ....[66]....
        /*04d4*/ 	.word	0x00008410
        /*04d8*/ 	.word	0x0000000f
        /*04dc*/ 	.word	0x00000000
        /*04e0*/ 	.short	0x010a
        /*04e2*/ 	.byte	0x3f
	.zero		1


	//   ....[67]....
        /*04e4*/ 	.word	0x00008470
        /*04e8*/ 	.word	0x00000000
        /*04ec*/ 	.word	0x00000010
        /*04f0*/ 	.short	0x010a
        /*04f2*/ 	.byte	0x3f
	.zero		1


	//   ....[68]....
        /*04f4*/ 	.word	0x00008540
        /*04f8*/ 	.word	0x00000006
        /*04fc*/ 	.word	0x00000070
        /*0500*/ 	.short	0x010a
        /*0502*/ 	.byte	0x3f
	.zero		1


	//   ....[69]....
        /*0504*/ 	.word	0x00008610
        /*0508*/ 	.word	0x00000005
        /*050c*/ 	.word	0x00000000
        /*0510*/ 	.short	0x010a
        /*0512*/ 	.byte	0x3f
	.zero		1


	//   ....[70]....
        /*0514*/ 	.word	0x00008660
        /*0518*/ 	.word	0x00000007
        /*051c*/ 	.word	0x00000000
        /*0520*/ 	.short	0x010a
        /*0522*/ 	.byte	0x3f
	.zero		1


	//   ....[71]....
        /*0524*/ 	.word	0x000086b0
        /*0528*/ 	.word	0x00000006
        /*052c*/ 	.word	0x00000000
        /*0530*/ 	.short	0x010a
        /*0532*/ 	.byte	0x3f
	.zero		1


	//   ....[72]....
        /*0534*/ 	.word	0x00008700
        /*0538*/ 	.word	0x00000009
        /*053c*/ 	.word	0x00000000
        /*0540*/ 	.short	0x010a
        /*0542*/ 	.byte	0x3f
	.zero		1


	//   ....[73]....
        /*0544*/ 	.word	0x00008750
        /*0548*/ 	.word	0x00000006
        /*054c*/ 	.word	0x00000000
        /*0550*/ 	.short	0x010a
        /*0552*/ 	.byte	0x3f
	.zero		1


	//   ....[74]....
        /*0554*/ 	.word	0x000087a0
        /*0558*/ 	.word	0x00000009
        /*055c*/ 	.word	0x00000000
        /*0560*/ 	.short	0x010a
        /*0562*/ 	.byte	0x3f
	.zero		1


	//   ....[75]....
        /*0564*/ 	.word	0x000087f0
        /*0568*/ 	.word	0x00000006
        /*056c*/ 	.word	0x00000000
        /*0570*/ 	.short	0x010a
        /*0572*/ 	.byte	0x3f
	.zero		1


	//   ....[76]....
        /*0574*/ 	.word	0x00008840
        /*0578*/ 	.word	0x00000009
        /*057c*/ 	.word	0x00000000
        /*0580*/ 	.short	0x010a
        /*0582*/ 	.byte	0x3f
	.zero		1


	//   ....[77]....
        /*0584*/ 	.word	0x00008890
        /*0588*/ 	.word	0x00000006
        /*058c*/ 	.word	0x00000000
        /*0590*/ 	.short	0x010a
        /*0592*/ 	.byte	0x3f
	.zero		1


	//   ....[78]....
        /*0594*/ 	.word	0x000088e0
        /*0598*/ 	.word	0x00000009
        /*059c*/ 	.word	0x00000000
        /*05a0*/ 	.short	0x010a
        /*05a2*/ 	.byte	0x3f
	.zero		1


	//   ....[79]....
        /*05a4*/ 	.word	0x00008930
        /*05a8*/ 	.word	0x00000006
        /*05ac*/ 	.word	0x00000000
        /*05b0*/ 	.short	0x010a
        /*05b2*/ 	.byte	0x3f
	.zero		1


	//   ....[80]....
        /*05b4*/ 	.word	0x00008980
        /*05b8*/ 	.word	0x00000009
        /*05bc*/ 	.word	0x00000000
        /*05c0*/ 	.short	0x010a
        /*05c2*/ 	.byte	0x3f
	.zero		1


	//   ....[81]....
        /*05c4*/ 	.word	0x000089d0
        /*05c8*/ 	.word	0x00000006
        /*05cc*/ 	.word	0x00000000
        /*05d0*/ 	.short	0x010a
        /*05d2*/ 	.byte	0x3f
	.zero		1


	//----- nvinfo : EIATTR_NUM_MBARRIERS
	.align		4
.L_36:
        /*05d4*/ 	.byte	0x03, 0x38
        /*05d6*/ 	.short	0x0022


	//----- nvinfo : EIATTR_EXIT_INSTR_OFFSETS
	.align		4
        /*05d8*/ 	.byte	0x04, 0x1c
        /*05da*/ 	.short	(.L_38 - .L_37)


	//   ....[0]....
.L_37:
        /*05dc*/ 	.word	0x00001320


	//   ....[1]....
        /*05e0*/ 	.word	0x00001380


	//   ....[2]....
        /*05e4*/ 	.word	0x00006aa0


	//   ....[3]....
        /*05e8*/ 	.word	0x00006ad0


	//   ....[4]....
        /*05ec*/ 	.word	0x00008290


	//----- nvinfo : EIATTR_MAX_THREADS
	.align		4
.L_38:
        /*05f0*/ 	.byte	0x04, 0x05
        /*05f2*/ 	.short	(.L_40 - .L_39)
.L_39:
        /*05f4*/ 	.word	0x00000180
        /*05f8*/ 	.word	0x00000001
        /*05fc*/ 	.word	0x00000001


	//----- nvinfo : EIATTR_CRS_STACK_SIZE
	.align		4
.L_40:
        /*0600*/ 	.byte	0x04, 0x1e
        /*0602*/ 	.short	(.L_42 - .L_41)
.L_41:
        /*0604*/ 	.word	0x00000000


	//----- nvinfo : EIATTR_CBANK_PARAM_SIZE
	.align		4
.L_42:
        /*0608*/ 	.byte	0x03, 0x19
        /*060a*/ 	.short	0x0470


	//----- nvinfo : EIATTR_PARAM_CBANK
	.align		4
        /*060c*/ 	.byte	0x04, 0x0a
        /*060e*/ 	.short	(.L_44 - .L_43)
	.align		4
.L_43:
        /*0610*/ 	.word	index@(.nv.constant0._ZN7cutlass13device_kernelINS_4gemm6kernel13GemmUniversalIN4cute5tupleIJiiiiEEENS1_10collective13CollectiveMmaINS1_39MainloopSm90TmaGmmaRmemAWarpSpecializedILi14ENS5_IJNS4_1CILi1EEESB_SB_EEENS1_32KernelTmaWarpSpecializedPingpongEEENS5_IJNSA_ILi64EEESF_NSA_ILi128EEEEEENS_12float_e4m3_tENS5_IJlSB_lEEENS_12float_e5m2_tENS5_IJSB_llEEENS4_8TiledMMAINS4_8MMA_AtomIJNS4_4SM904GMMA30MMA_64x64x32_F32E5M2E4M3_RS_TNILNSP_7ScaleInE1ELSR_1EEEEEENS4_6LayoutISC_NS5_IJNSA_ILi0EEESV_SV_EEEEENS5_IJNS4_10UnderscoreESY_SY_EEEEENS4_13SM90_TMA_LOADENS4_14ComposedLayoutINS4_7SwizzleILi3ELi4ELi3EEENS4_18smem_ptr_flag_bitsILi8EEENSU_INS5_IJNSA_ILi8EEESG_EEENS5_IJSG_SB_EEEEEEEvNS4_8identityES11_NS12_INS13_ILi2ELi4ELi3EEES16_NSU_INS5_IJSF_S17_EEENS5_IJSB_SF_EEEEEEENS4_9Copy_AtomIJNS4_39AutoVectorizingCopyWithAssumedAlignmentILi128EEESK_EEES1C_EENS_8epilogue10collective6detail29Sm90TmaWarpSpecializedAdapterINS1O_15DefaultEpilogueISI_SJ_SJ_NS1N_6thread17LinearCombinationISI_Li1EffLNS1S_9ScaleType4KindE0ELNS_15FloatRoundStyleE2ESI_EENS1_15EpilogueDefaultEEEEEvvEEEEvNT_6ParamsE)
        /*0614*/ 	.short	0x0210
        /*0616*/ 	.short	0x0470


	//----- nvinfo : EIATTR_SW_WAR
	.align		4
.L_44:
        /*0618*/ 	.byte	0x04, 0x36
        /*061a*/ 	.short	(.L_46 - .L_45)
.L_45:
        /*061c*/ 	.word	0x00000008
.L_46:


//--------------------- .nv.callgraph             --------------------------
	.section	.nv.callgraph,"",@"SHT_CUDA_CALLGRAPH"
	.align	4
	.sectionentsize	8
	.align		4
        /*0000*/ 	.word	0x00000000
	.align		4
        /*0004*/ 	.word	0xffffffff
	.align		4
        /*0008*/ 	.word	index@(_ZN7cutlass13device_kernelINS_4gemm6kernel13GemmUniversalIN4cute5tupleIJiiiiEEENS1_10collective13CollectiveMmaINS1_39MainloopSm90TmaGmmaRmemAWarpSpecializedILi14ENS5_IJNS4_1CILi1EEESB_SB_EEENS1_32KernelTmaWarpSpecializedPingpongEEENS5_IJNSA_ILi64EEESF_NSA_ILi128EEEEEENS_12float_e4m3_tENS5_IJlSB_lEEENS_12float_e5m2_tENS5_IJSB_llEEENS4_8TiledMMAINS4_8MMA_AtomIJNS4_4SM904GMMA30MMA_64x64x32_F32E5M2E4M3_RS_TNILNSP_7ScaleInE1ELSR_1EEEEEENS4_6LayoutISC_NS5_IJNSA_ILi0EEESV_SV_EEEEENS5_IJNS4_10UnderscoreESY_SY_EEEEENS4_13SM90_TMA_LOADENS4_14ComposedLayoutINS4_7SwizzleILi3ELi4ELi3EEENS4_18smem_ptr_flag_bitsILi8EEENSU_INS5_IJNSA_ILi8EEESG_EEENS5_IJSG_SB_EEEEEEEvNS4_8identityES11_NS12_INS13_ILi2ELi4ELi3EEES16_NSU_INS5_IJSF_S17_EEENS5_IJSB_SF_EEEEEEENS4_9Copy_AtomIJNS4_39AutoVectorizingCopyWithAssumedAlignmentILi128EEESK_EEES1C_EENS_8epilogue10collective6detail29Sm90TmaWarpSpecializedAdapterINS1O_15DefaultEpilogueISI_SJ_SJ_NS1N_6thread17LinearCombinationISI_Li1EffLNS1S_9ScaleType4KindE0ELNS_15FloatRoundStyleE2ESI_EENS1_15EpilogueDefaultEEEEEvvEEEEvNT_6ParamsE)
	.align		4
        /*000c*/ 	.word	index@(__assertfail)
	.align		4
        /*0010*/ 	.word	0x00000000
	.align		4
        /*0014*/ 	.word	0xfffffffe
	.align		4
        /*0018*/ 	.word	0x00000000
	.align		4
        /*001c*/ 	.word	0xfffffffd
	.align		4
        /*0020*/ 	.word	0x00000000
	.align		4
        /*0024*/ 	.word	0xfffffffc


//--------------------- .nv.constant4             --------------------------
	.section	.nv.constant4,"a",@progbits
	.align	8
	.align		8
.nv.constant4:
        /*0000*/ 	.dword	__assertfail
	.align		8
        /*0008*/ 	.dword	__unnamed_1
	.align		8
        /*0010*/ 	.dword	__unnamed_2
	.align		8
        /*0018*/ 	.dword	_ZN40_INTERNAL_2d22b4fa_4_k_cu_d386eb6d_233954cuda3std3__45__cpo5beginE
	.align		8
        /*0020*/ 	.dword	_ZN40_INTERNAL_2d22b4fa_4_k_cu_d386eb6d_233954cuda3std3__45__cpo3endE
	.align		8
        /*0028*/ 	.dword	_ZN40_INTERNAL_2d22b4fa_4_k_cu_d386eb6d_233954cuda3std3__45__cpo6cbeginE
	.align		8
        /*0030*/ 	.dword	_ZN40_INTERNAL_2d22b4fa_4_k_cu_d386eb6d_233954cuda3std3__45__cpo4cendE
	.align		8
        /*0038*/ 	.dword	_ZN40_INTERNAL_2d22b4fa_4_k_cu_d386eb6d_233954cuda3std3__442_GLOBAL__N__2d22b4fa_4_k_cu_d386eb6d_233956ignoreE
	.align		8
        /*0040*/ 	.dword	_ZN40_INTERNAL_2d22b4fa_4_k_cu_d386eb6d_233954cuda3std3__419piecewise_constructE
	.align		8
        /*0048*/ 	.dword	_ZN40_INTERNAL_2d22b4fa_4_k_cu_d386eb6d_233954cuda3std3__48in_placeE
	.align		8
        /*0050*/ 	.dword	_ZN40_INTERNAL_2d22b4fa_4_k_cu_d386eb6d_233954cuda3std6ranges3__45__cpo4swapE
	.align		8
        /*0058*/ 	.dword	_ZN40_INTERNAL_2d22b4fa_4_k_cu_d386eb6d_233954cuda3std6ranges3__45__cpo9iter_moveE
	.align		8
        /*0060*/ 	.dword	_ZN40_INTERNAL_2d22b4fa_4_k_cu_d386eb6d_233954cute7productE
	.align		8
        /*0068*/ 	.dword	_ZN40_INTERNAL_2d22b4fa_4_k_cu_d386eb6d_233954cute1_E
	.align		8
        /*0070*/ 	.dword	$str$24
	.align		8
        /*0078*/ 	.dword	$str$25


//--------------------- .text._ZN7cutlass13device_kernelINS_4gemm6kernel13GemmUniversalIN4cute5tupleIJiiiiEEENS1_10collective13CollectiveMmaINS1_39MainloopSm90TmaGmmaRmemAWarpSpecializedILi14ENS5_IJNS4_1CILi1EEESB_SB_EEENS1_32KernelTmaWarpSpecializedPingpongEEENS5_IJNSA_ILi64EEESF_NSA_ILi128EEEEEENS_12float_e4m3_tENS5_IJlSB_lEEENS_12float_e5m2_tENS5_IJSB_llEEENS4_8TiledMMAINS4_8MMA_AtomIJNS4_4SM904GMMA30MMA_64x64x32_F32E5M2E4M3_RS_TNILNSP_7ScaleInE1ELSR_1EEEEEENS4_6LayoutISC_NS5_IJNSA_ILi0EEESV_SV_EEEEENS5_IJNS4_10UnderscoreESY_SY_EEEEENS4_13SM90_TMA_LOADENS4_14ComposedLayoutINS4_7SwizzleILi3ELi4ELi3EEENS4_18smem_ptr_flag_bitsILi8EEENSU_INS5_IJNSA_ILi8EEESG_EEENS5_IJSG_SB_EEEEEEEvNS4_8identityES11_NS12_INS13_ILi2ELi4ELi3EEES16_NSU_INS5_IJSF_S17_EEENS5_IJSB_SF_EEEEEEENS4_9Copy_AtomIJNS4_39AutoVectorizingCopyWithAssumedAlignmentILi128EEESK_EEES1C_EENS_8epilogue10collective6detail29Sm90TmaWarpSpecializedAdapterINS1O_15DefaultEpilogueISI_SJ_SJ_NS1N_6thread17LinearCombinationISI_Li1EffLNS1S_9ScaleType4KindE0ELNS_15FloatRoundStyleE2ESI_EENS1_15EpilogueDefaultEEEEEvvEEEEvNT_6ParamsE --------------------------
	.section	.text._ZN7cutlass13device_kernelINS_4gemm6kernel13GemmUniversalIN4cute5tupleIJiiiiEEENS1_10collective13CollectiveMmaINS1_39MainloopSm90TmaGmmaRmemAWarpSpecializedILi14ENS5_IJNS4_1CILi1EEESB_SB_EEENS1_32KernelTmaWarpSpecializedPingpongEEENS5_IJNSA_ILi64EEESF_NSA_ILi128EEEEEENS_12float_e4m3_tENS5_IJlSB_lEEENS_12float_e5m2_tENS5_IJSB_llEEENS4_8TiledMMAINS4_8MMA_AtomIJNS4_4SM904GMMA30MMA_64x64x32_F32E5M2E4M3_RS_TNILNSP_7ScaleInE1ELSR_1EEEEEENS4_6LayoutISC_NS5_IJNSA_ILi0EEESV_SV_EEEEENS5_IJNS4_10UnderscoreESY_SY_EEEEENS4_13SM90_TMA_LOADENS4_14ComposedLayoutINS4_7SwizzleILi3ELi4ELi3EEENS4_18smem_ptr_flag_bitsILi8EEENSU_INS5_IJNSA_ILi8EEESG_EEENS5_IJSG_SB_EEEEEEEvNS4_8identityES11_NS12_INS13_ILi2ELi4ELi3EEES16_NSU_INS5_IJSF_S17_EEENS5_IJSB_SF_EEEEEEENS4_9Copy_AtomIJNS4_39AutoVectorizingCopyWithAssumedAlignmentILi128EEESK_EEES1C_EENS_8epilogue10collective6detail29Sm90TmaWarpSpecializedAdapterINS1O_15DefaultEpilogueISI_SJ_SJ_NS1N_6thread17LinearCombinationISI_Li1EffLNS1S_9ScaleType4KindE0ELNS_15FloatRoundStyleE2ESI_EENS1_15EpilogueDefaultEEEEEvvEEEEvNT_6ParamsE,"ax",@progbits
	.align	128
.text._ZN7cutlass13device_kernelINS_4gemm6kernel13GemmUniversalIN4cute5tupleIJiiiiEEENS1_10collective13CollectiveMmaINS1_39MainloopSm90TmaGmmaRmemAWarpSpecializedILi14ENS5_IJNS4_1CILi1EEESB_SB_EEENS1_32KernelTmaWarpSpecializedPingpongEEENS5_IJNSA_ILi64EEESF_NSA_ILi128EEEEEENS_12float_e4m3_tENS5_IJlSB_lEEENS_12float_e5m2_tENS5_IJSB_llEEENS4_8TiledMMAINS4_8MMA_AtomIJNS4_4SM904GMMA30MMA_64x64x32_F32E5M2E4M3_RS_TNILNSP_7ScaleInE1ELSR_1EEEEEENS4_6LayoutISC_NS5_IJNSA_ILi0EEESV_SV_EEEEENS5_IJNS4_10UnderscoreESY_SY_EEEEENS4_13SM90_TMA_LOADENS4_14ComposedLayoutINS4_7SwizzleILi3ELi4ELi3EEENS4_18smem_ptr_flag_bitsILi8EEENSU_INS5_IJNSA_ILi8EEESG_EEENS5_IJSG_SB_EEEEEEEvNS4_8identityES11_NS12_INS13_ILi2ELi4ELi3EEES16_NSU_INS5_IJSF_S17_EEENS5_IJSB_SF_EEEEEEENS4_9Copy_AtomIJNS4_39AutoVectorizingCopyWithAssumedAlignmentILi128EEESK_EEES1C_EENS_8epilogue10collective6detail29Sm90TmaWarpSpecializedAdapterINS1O_15DefaultEpilogueISI_SJ_SJ_NS1N_6thread17LinearCombinationISI_Li1EffLNS1S_9ScaleType4KindE0ELNS_15FloatRoundStyleE2ESI_EENS1_15EpilogueDefaultEEEEEvvEEEEvNT_6ParamsE:
        .type           _ZN7cutlass13device_kernelINS_4gemm6kernel13GemmUniversalIN4cute5tupleIJiiiiEEENS1_10collective13CollectiveMmaINS1_39MainloopSm90TmaGmmaRmemAWarpSpecializedILi14ENS5_IJNS4_1CILi1EEESB_SB_EEENS1_32KernelTmaWarpSpecializedPingpongEEENS5_IJNSA_ILi64EEESF_NSA_ILi128EEEEEENS_12float_e4m3_tENS5_IJlSB_lEEENS_12float_e5m2_tENS5_IJSB_llEEENS4_8TiledMMAINS4_8MMA_AtomIJNS4_4SM904GMMA30MMA_64x64x32_F32E5M2E4M3_RS_TNILNSP_7ScaleInE1ELSR_1EEEEEENS4_6LayoutISC_NS5_IJNSA_ILi0EEESV_SV_EEEEENS5_IJNS4_10UnderscoreESY_SY_EEEEENS4_13SM90_TMA_LOADENS4_14ComposedLayoutINS4_7SwizzleILi3ELi4ELi3EEENS4_18smem_ptr_flag_bitsILi8EEENSU_INS5_IJNSA_ILi8EEESG_EEENS5_IJSG_SB_EEEEEEEvNS4_8identityES11_NS12_INS13_ILi2ELi4ELi3EEES16_NSU_INS5_IJSF_S17_EEENS5_IJSB_SF_EEEEEEENS4_9Copy_AtomIJNS4_39AutoVectorizingCopyWithAssumedAlignmentILi128EEESK_EEES1C_EENS_8epilogue10collective6detail29Sm90TmaWarpSpecializedAdapterINS1O_15DefaultEpilogueISI_SJ_SJ_NS1N_6thread17LinearCombinationISI_Li1EffLNS1S_9ScaleType4KindE0ELNS_15FloatRoundStyleE2ESI_EENS1_15EpilogueDefaultEEEEEvvEEEEvNT_6ParamsE,@function
        .size           _ZN7cutlass13device_kernelINS_4gemm6kernel13GemmUniversalIN4cute5tupleIJiiiiEEENS1_10collective13CollectiveMmaINS1_39MainloopSm90TmaGmmaRmemAWarpSpecializedILi14ENS5_IJNS4_1CILi1EEESB_SB_EEENS1_32KernelTmaWarpSpecializedPingpongEEENS5_IJNSA_ILi64EEESF_NSA_ILi128EEEEEENS_12float_e4m3_tENS5_IJlSB_lEEENS_12float_e5m2_tENS5_IJSB_llEEENS4_8TiledMMAINS4_8MMA_AtomIJNS4_4SM904GMMA30MMA_64x64x32_F32E5M2E4M3_RS_TNILNSP_7ScaleInE1ELSR_1EEEEEENS4_6LayoutISC_NS5_IJNSA_ILi0EEESV_SV_EEEEENS5_IJNS4_10UnderscoreESY_SY_EEEEENS4_13SM90_TMA_LOADENS4_14ComposedLayoutINS4_7SwizzleILi3ELi4ELi3EEENS4_18smem_ptr_flag_bitsILi8EEENSU_INS5_IJNSA_ILi8EEESG_EEENS5_IJSG_SB_EEEEEEEvNS4_8identityES11_NS12_INS13_ILi2ELi4ELi3EEES16_NSU_INS5_IJSF_S17_EEENS5_IJSB_SF_EEEEEEENS4_9Copy_AtomIJNS4_39AutoVectorizingCopyWithAssumedAlignmentILi128EEESK_EEES1C_EENS_8epilogue10collective6detail29Sm90TmaWarpSpecializedAdapterINS1O_15DefaultEpilogueISI_SJ_SJ_NS1N_6thread17LinearCombinationISI_Li1EffLNS1S_9ScaleType4KindE0ELNS_15FloatRoundStyleE2ESI_EENS1_15EpilogueDefaultEEEEEvvEEEEvNT_6ParamsE,(.L_x_173 - _ZN7cutlass13device_kernelINS_4gemm6kernel13GemmUniversalIN4cute5tupleIJiiiiEEENS1_10collective13CollectiveMmaINS1_39MainloopSm90TmaGmmaRmemAWarpSpecializedILi14ENS5_IJNS4_1CILi1EEESB_SB_EEENS1_32KernelTmaWarpSpecializedPingpongEEENS5_IJNSA_ILi64EEESF_NSA_ILi128EEEEEENS_12float_e4m3_tENS5_IJlSB_lEEENS_12float_e5m2_tENS5_IJSB_llEEENS4_8TiledMMAINS4_8MMA_AtomIJNS4_4SM904GMMA30MMA_64x64x32_F32E5M2E4M3_RS_TNILNSP_7ScaleInE1ELSR_1EEEEEENS4_6LayoutISC_NS5_IJNSA_ILi0EEESV_SV_EEEEENS5_IJNS4_10UnderscoreESY_SY_EEEEENS4_13SM90_TMA_LOADENS4_14ComposedLayoutINS4_7SwizzleILi3ELi4ELi3EEENS4_18smem_ptr_flag_bitsILi8EEENSU_INS5_IJNSA_ILi8EEESG_EEENS5_IJSG_SB_EEEEEEEvNS4_8identityES11_NS12_INS13_ILi2ELi4ELi3EEES16_NSU_INS5_IJSF_S17_EEENS5_IJSB_SF_EEEEEEENS4_9Copy_AtomIJNS4_39AutoVectorizingCopyWithAssumedAlignmentILi128EEESK_EEES1C_EENS_8epilogue10collective6detail29Sm90TmaWarpSpecializedAdapterINS1O_15DefaultEpilogueISI_SJ_SJ_NS1N_6thread17LinearCombinationISI_Li1EffLNS1S_9ScaleType4KindE0ELNS_15FloatRoundStyleE2ESI_EENS1_15EpilogueDefaultEEEEEvvEEEEvNT_6ParamsE)
        .other          _ZN7cutlass13device_kernelINS_4gemm6kernel13GemmUniversalIN4cute5tupleIJiiiiEEENS1_10collective13CollectiveMmaINS1_39MainloopSm90TmaGmmaRmemAWarpSpecializedILi14ENS5_IJNS4_1CILi1EEESB_SB_EEENS1_32KernelTmaWarpSpecializedPingpongEEENS5_IJNSA_ILi64EEESF_NSA_ILi128EEEEEENS_12float_e4m3_tENS5_IJlSB_lEEENS_12float_e5m2_tENS5_IJSB_llEEENS4_8TiledMMAINS4_8MMA_AtomIJNS4_4SM904GMMA30MMA_64x64x32_F32E5M2E4M3_RS_TNILNSP_7ScaleInE1ELSR_1EEEEEENS4_6LayoutISC_NS5_IJNSA_ILi0EEESV_SV_EEEEENS5_IJNS4_10UnderscoreESY_SY_EEEEENS4_13SM90_TMA_LOADENS4_14ComposedLayoutINS4_7SwizzleILi3ELi4ELi3EEENS4_18smem_ptr_flag_bitsILi8EEENSU_INS5_IJNSA_ILi8EEESG_EEENS5_IJSG_SB_EEEEEEEvNS4_8identityES11_NS12_INS13_ILi2ELi4ELi3EEES16_NSU_INS5_IJSF_S17_EEENS5_IJSB_SF_EEEEEEENS4_9Copy_AtomIJNS4_39AutoVectorizingCopyWithAssumedAlignmentILi128EEESK_EEES1C_EENS_8epilogue10collective6detail29Sm90TmaWarpSpecializedAdapterINS1O_15DefaultEpilogueISI_SJ_SJ_NS1N_6thread17LinearCombinationISI_Li1EffLNS1S_9ScaleType4KindE0ELNS_15FloatRoundStyleE2ESI_EENS1_15EpilogueDefaultEEEEEvvEEEEvNT_6ParamsE,@"STO_CUDA_ENTRY STV_DEFAULT"
_ZN7cutlass13device_kernelINS_4gemm6kernel13GemmUniversalIN4cute5tupleIJiiiiEEENS1_10collective13CollectiveMmaINS1_39MainloopSm90TmaGmmaRmemAWarpSpecializedILi14ENS5_IJNS4_1CILi1EEESB_SB_EEENS1_32KernelTmaWarpSpecializedPingpongEEENS5_IJNSA_ILi64EEESF_NSA_ILi128EEEEEENS_12float_e4m3_tENS5_IJlSB_lEEENS_12float_e5m2_tENS5_IJSB_llEEENS4_8TiledMMAINS4_8MMA_AtomIJNS4_4SM904GMMA30MMA_64x64x32_F32E5M2E4M3_RS_TNILNSP_7ScaleInE1ELSR_1EEEEEENS4_6LayoutISC_NS5_IJNSA_ILi0EEESV_SV_EEEEENS5_IJNS4_10UnderscoreESY_SY_EEEEENS4_13SM90_TMA_LOADENS4_14ComposedLayoutINS4_7SwizzleILi3ELi4ELi3EEENS4_18smem_ptr_flag_bitsILi8EEENSU_INS5_IJNSA_ILi8EEESG_EEENS5_IJSG_SB_EEEEEEEvNS4_8identityES11_NS12_INS13_ILi2ELi4ELi3EEES16_NSU_INS5_IJSF_S17_EEENS5_IJSB_SF_EEEEEEENS4_9Copy_AtomIJNS4_39AutoVectorizingCopyWithAssumedAlignmentILi128EEESK_EEES1C_EENS_8epilogue10collective6detail29Sm90TmaWarpSpecializedAdapterINS1O_15DefaultEpilogueISI_SJ_SJ_NS1N_6thread17LinearCombinationISI_Li1EffLNS1S_9ScaleType4KindE0ELNS_15FloatRoundStyleE2ESI_EENS1_15EpilogueDefaultEEEEEvvEEEEvNT_6ParamsE:
[----:B------:R-:W0:Y:S01]  /*0000*/  LDC R1, c[0x0][0x28] ;  /* 0x00000a00ff017b82 */ /* 0x000e220000000800 */
[----:B------:R-:W1:Y:S01]  /*0010*/  S2R R0, SR_TID.X ;  /* 0x0000000000007919 */ /* 0x000e620000002100 */
[----:B------:R-:W-:Y:S01]  /*0020*/  ELECT P0, URZ, PT ;  /* 0x00000000003f782f */ /* 0x000fe20003800000 */
[----:B------:R-:W-:Y:S01]  /*0030*/  BSSY B0, `(.L_x_0) ;  /* 0x0000014000007945 */ /* 0x000fe20003800000 */
[----:B-1----:R-:W-:-:S05]  /*0040*/  SHF.R.U32.HI R2, RZ, 0x5, R0 ;  /* 0x00000005ff027819 */ /* 0x002fca0000011600 */
[----:B------:R-:W1:Y:S02]  /*0050*/  SHFL.IDX PT, R3, R2, RZ, 0x1f ;  /* 0x00001fff02037589 */ /* 0x000e6400000e0000 */
[----:B-1----:R-:W-:Y:S02]  /*0060*/  R2UR UR4, R3 ;  /* 0x00000000030472ca */ /* 0x002fe400000e0000 */
[----:B------:R-:W-:-:S05]  /*0070*/  SHF.R.U32.HI R3, RZ, 0x7, R0 ;  /* 0x00000007ff037819 */ /* 0x000fca0000011600 */
[----:B------:R1:W2:Y:S06]  /*0080*/  SHFL.IDX PT, R4, R3, RZ, 0x1f ;  /* 0x00001fff03047589 */ /* 0x0002ac00000e0000 */
[----:B------:R-:W-:Y:S02]  /*0090*/  USHF.R.S32.HI UR5, URZ, 0x1f, UR4 ;  /* 0x0000001f3f057899 */ /* 0x000fe40008011404 */
[----:B------:R-:W-:Y:S02]  /*00a0*/  ISETP.NE.OR P0, PT, RZ, UR4, !P0 ;  /* 0x00000004ff007c0c */ /* 0x000fe4000c705670 */
[----:B------:R-:W-:-:S04]  /*00b0*/  ULEA.HI UR5, UR5, UR4, URZ, 0x2 ;  /* 0x0000000405057291 */ /* 0x000fc8000f8f103f */
[----:B------:R-:W-:-:S04]  /*00c0*/  ULOP3.LUT UR5, UR5, 0xfffffffc, URZ, 0xc0, !UPT ;  /* 0xfffffffc05057892 */ /* 0x000fc8000f8ec03f */
[----:B------:R-:W-:-:S03]  /*00d0*/  UIADD3 UR4, UR4, -UR5, URZ ;  /* 0x8000000504047290 */ /* 0x000fc6000fffe03f */
[----:B01----:R-:W-:Y:S09]  /*00e0*/  @P0 BRA `(.L_x_1) ;  /* 0x0000000000200947 */ /* 0x003ff20003800000 */
[----:B------:R-:W-:Y:S02]  /*00f0*/  ULDC.64 UR6, c[0x0][0x198] ;  /* 0x0000660000067ab9 */ /* 0x000fe40000000a00 */
[----:B------:R-:W-:Y:S02]  /*0100*/  UIADD3 UR8, UP0, UR6, 0xf0, URZ ;  /* 0x000000f006087890 */ /* 0x000fe4000ff1e03f */
[----:B------:R-:W-:Y:S02]  /*0110*/  UIADD3 UR6, UP1, UR6, 0x1f0, URZ ;  /* 0x000001f006067890 */ /* 0x000fe4000ff3e03f */
[----:B------:R-:W-:Y:S02]  /*0120*/  UIADD3.X UR9, URZ, UR7, URZ, UP0, !UPT ;  /* 0x000000073f097290 */ /* 0x000fe400087fe43f */
[----:B------:R-:W-:-:S07]  /*0130*/  UIADD3.X UR7, URZ, UR7, URZ, UP1, !UPT ;  /* 0x000000073f077290 */ /* 0x000fce0008ffe43f */
[----:B------:R0:W-:Y:S02]  /*0140*/  UTMACCTL.PF [UR8] ;  /* 0x00000000080079b9 */ /* 0x0001e40008040000 */
[----:B------:R0:W-:Y:S02]  /*0150*/  UTMACCTL.PF [UR6] ;  /* 0x00000000060079b9 */ /* 0x0001e40008040000 */
[----:B0-----:R-:W-:Y:S01]  /*0160*/  NOP ;  /* 0x0000000000007918 */ /* 0x001fe20000000000 */
.L_x_1:
[----:B------:R-:W-:Y:S05]  /*0170*/  BSYNC B0 ;  /* 0x0000000000007941 */ /* 0x000fea0003800000 */
.L_x_0:
[----:B------:R-:W0:Y:S01]  /*0180*/  SHFL.IDX PT, R5, R2, RZ, 0x1f ;  /* 0x00001fff02057589 */ /* 0x000e2200000e0000 */
[----:B--2---:R-:W-:Y:S01]  /*0190*/  R2UR UR13, R4 ;  /* 0x00000000040d72ca */ /* 0x004fe200000e0000 */
[----:B------:R-:W-:-:S04]  /*01a0*/  UISETP.NE.AND UP0, UPT, UR4, 0x3, UPT ;  /* 0x000000030400788c */ /* 0x000fc8000bf05270 */
[----:B------:R-:W-:-:S08]  /*01b0*/  UISETP.EQ.OR UP0, UPT, UR4, URZ, !UP0 ;  /* 0x0000003f0400728c */ /* 0x000fd0000c702670 */
[----:B------:R-:W-:Y:S02]  /*01c0*/  UIADD3 UR12, UR13, -0x1, URZ ;  /* 0xffffffff0d0c7890 */ /* 0x000fe4000fffe03f */
[----:B------:R-:W-:Y:S02]  /*01d0*/  UISETP.EQ.AND UP0, UPT, UR13, URZ, UP0 ;  /* 0x0000003f0d00728c */ /* 0x000fe40008702270 */
[----:B------:R-:W-:Y:S02]  /*01e0*/  UISETP.GE.U32.AND UP1, UPT, UR12, 0x2, UPT ;  /* 0x000000020c00788c */ /* 0x000fe4000bf26070 */
[----:B------:R-:W-:Y:S01]  /*01f0*/  USEL UR42, URZ, 0x1, !UP0 ;  /* 0x000000013f2a7887 */ /* 0x000fe2000c000000 */
[----:B0-----:R-:W-:-:S03]  /*0200*/  ISETP.NE.AND P0, PT, R5, RZ, PT ;  /* 0x000000ff0500720c */ /* 0x001fc60003f05270 */
[----:B------:R-:W-:-:S10]  /*0210*/  USEL UR42, UR42, 0x2, UP1 ;  /* 0x000000022a2a7887 */ /* 0x000fd40008800000 */
[----:B------:R-:W-:Y:S05]  /*0220*/  @P0 BRA `(.L_x_2) ;  /* 0x0000000000b40947 */ /* 0x000fea0003800000 */
[----:B------:R-:W-:Y:S01]  /*0230*/  ELECT P0, URZ, PT ;  /* 0x00000000003f782f */ /* 0x000fe20003800000 */
[----:B------:R-:W-:-:S12]  /*0240*/  BSSY B0, `(.L_x_2) ;  /* 0x000002b000007945 */ /* 0x000fd80003800000 */
[----:B------:R-:W-:Y:S05]  /*0250*/  @!P0 BRA `(.L_x_3) ;  /* 0x0000000000a48947 */ /* 0x000fea0003800000 */
[----:B------:R-:W0:Y:S01]  /*0260*/  S2UR UR6, SR_CgaCtaId ;  /* 0x00000000000679c3 */ /* 0x000e220000008800 */
[----:B------:R-:W-:Y:S01]  /*0270*/  UMOV UR5, 0x400 ;  /* 0x0000040000057882 */ /* 0x000fe20000000000 */
[----:B------:R-:W-:Y:S01]  /*0280*/  UMOV UR7, 0x1 ;  /* 0x0000000100077882 */ /* 0x000fe20000000000 */
[----:B------:R-:W-:Y:S02]  /*0290*/  UMOV UR8, 0x80 ;  /* 0x0000008000087882 */ /* 0x000fe40000000000 */
[----:B------:R-:W-:-:S04]  /*02a0*/  UIADD3 UR8, -UR8, 0x100000, URZ ;  /* 0x0010000008087890 */ /* 0x000fc8000fffe13f */
[----:B------:R-:W-:Y:S02]  /*02b0*/  USHF.L.U32 UR9, UR8, 0xb, URZ ;  /* 0x0000000b08097899 */ /* 0x000fe4000800063f */
[----:B------:R-:W-:Y:S02]  /*02c0*/  USHF.L.U32 UR8, UR8, 0x1, URZ ;  /* 0x0000000108087899 */ /* 0x000fe4000800063f */
[----:B0-----:R-:W-:Y:S02]  /*02d0*/  ULEA UR5, UR6, UR5, 0x18 ;  /* 0x0000000506057291 */ /* 0x001fe4000f8ec03f */
[----:B------:R-:W-:-:S04]  /*02e0*/  UIADD3 UR6, -UR7, 0x100000, URZ ;  /* 0x0010000007067890 */ /* 0x000fc8000fffe13f */
[----:B------:R-:W-:Y:S02]  /*02f0*/  USHF.L.U32 UR7, UR6, 0xb, URZ ;  /* 0x0000000b06077899 */ /* 0x000fe4000800063f */
[----:B------:R-:W-:Y:S01]  /*0300*/  USHF.L.U32 UR6, UR6, 0x1, URZ ;  /* 0x0000000106067899 */ /* 0x000fe2000800063f */
[----:B------:R-:W0:Y:S11]  /*0310*/  FENCE.VIEW.ASYNC.S ;  /* 0x00000000000073c6 */ /* 0x000e360000000000 */
[----:B0-----:R0:W1:Y:S01]  /*0320*/  SYNCS.EXCH.64 URZ, [UR5], UR6 ;  /* 0x00000006053f75b2 */ /* 0x0010620008000100 */
[----:B------:R0:W2:Y:S01]  /*0330*/  SYNCS.EXCH.64 URZ, [UR5+0x70], UR8 ;  /* 0x00007008053f75b2 */ /* 0x0000a20008000100 */
[----:B------:R0:W3:Y:S01]  /*0340*/  SYNCS.EXCH.64 URZ, [UR5+0x8], UR6 ;  /* 0x00000806053f75b2 */ /* 0x0000e20008000100 */
[----:B------:R0:W4:Y:S01]  /*0350*/  SYNCS.EXCH.64 URZ, [UR5+0x78], UR8 ;  /* 0x00007808053f75b2 */ /* 0x0001220008000100 */
[----:B------:R0:W0:Y:S01]  /*0360*/  SYNCS.EXCH.64 URZ, [UR5+0x10], UR6 ;  /* 0x00001006053f75b2 */ /* 0x0000220008000100 */
        /* <DEDUP_REMOVED lines=23> */
[----:B-1234-:R-:W-:Y:S01]  /*04e0*/  NOP ;  /* 0x0000000000007918 */ /* 0x01efe20000000000 */
.L_x_3:
[----:B0-----:R-:W-:Y:S05]  /*04f0*/  BSYNC B0 ;  /* 0x0000000000007941 */ /* 0x001fea0003800000 */
.L_x_2:
[----:B------:R-:W0:Y:S01]  /*0500*/  SHFL.IDX PT, R5, R2, RZ, 0x1f ;  /* 0x00001fff02057589 */ /* 0x000e2200000e0000 */
[----:B------:R-:W-:Y:S01]  /*0510*/  ELECT P0, URZ, PT ;  /* 0x00000000003f782f */ /* 0x000fe20003800000 */
[----:B------:R-:W-:Y:S01]  /*0520*/  NOP ;  /* 0x0000000000007918 */ /* 0x000fe20000000000 */
[----:B------:R-:W-:Y:S01]  /*0530*/  ELECT P1, URZ, PT ;  /* 0x00000000003f782f */ /* 0x000fe20003820000 */
[----:B------:R-:W1:Y:S01]  /*0540*/  SHFL.IDX PT, R4, R2, RZ, 0x1f ;  /* 0x00001fff02047589 */ /* 0x000e6200000e0000 */
[----:B------:R-:W-:Y:S01]  /*0550*/  UMOV UR6, 0x20 ;  /* 0x0000002000067882 */ /* 0x000fe20000000000 */
[----:B------:R-:W-:Y:S01]  /*0560*/  UMOV UR9, 0x80 ;  /* 0x0000008000097882 */ /* 0x000fe20000000000 */
[----:B------:R-:W-:Y:S01]  /*0570*/  NOP ;  /* 0x0000000000007918 */ /* 0x000fe20000000000 */
[----:B------:R2:W3:Y:S01]  /*0580*/  SHFL.IDX PT, R12, R3, RZ, 0x1f ;  /* 0x00001fff030c7589 */ /* 0x0004e200000e0000 */
[----:B------:R-:W-:Y:S01]  /*0590*/  ULDC.64 UR36, c[0x0][0x208] ;  /* 0x0000820000247ab9 */ /* 0x000fe20000000a00 */
[----:B--2---:R-:W-:-:S04]  /*05a0*/  SHF.R.S32.HI R3, RZ, 0x1f, R0 ;  /* 0x0000001fff037819 */ /* 0x004fc80000011400 */
[----:B------:R-:W-:Y:S02]  /*05b0*/  LEA.HI R3, R3, R0, RZ, 0x7 ;  /* 0x0000000003037211 */ /* 0x000fe400078f38ff */
[----:B0-----:R-:W-:Y:S02]  /*05c0*/  ISETP.NE.OR P0, PT, R5, RZ, !P0 ;  /* 0x000000ff0500720c */ /* 0x001fe40004705670 */
[----:B------:R-:W-:Y:S02]  /*05d0*/  LOP3.LUT R3, R3, 0xffffff80, RZ, 0xc0, !PT ;  /* 0xffffff8003037812 */ /* 0x000fe400078ec0ff */
[----:B-1----:R-:W-:-:S03]  /*05e0*/  ISETP.NE.OR P1, PT, R4, RZ, !P1 ;  /* 0x000000ff0400720c */ /* 0x002fc60004f25670 */
[----:B------:R-:W-:-:S06]  /*05f0*/  IMAD.IADD R23, R0, 0x1, -R3 ;  /* 0x0000000100177824 */ /* 0x000fcc00078e0a03 */
[----:B------:R-:W-:-:S04]  /*0600*/  VOTEU.ALL UP0, P0 ;  /* 0x00000000003f7886 */ /* 0x000fc80000000000 */
[----:B------:R-:W-:Y:S01]  /*0610*/  VOTEU.ALL UP1, P1 ;  /* 0x00000000003f7886 */ /* 0x000fe20000820000 */
[----:B------:R-:W0:Y:S01]  /*0620*/  @!UP0 S2UR UR8, SR_CgaCtaId ;  /* 0x00000000000889c3 */ /* 0x000e220000008800 */
[----:B------:R-:W-:Y:S01]  /*0630*/  @!UP0 UMOV UR5, 0x400 ;  /* 0x0000040000058882 */ /* 0x000fe20000000000 */
[----:B------:R-:W-:-:S04]  /*0640*/  @!UP0 UIADD3 UR6, -UR6, 0x100000, URZ ;  /* 0x0010000006068890 */ /* 0x000fc8000fffe13f */
[----:B------:R-:W-:Y:S02]  /*0650*/  @!UP0 USHF.L.U32 UR7, UR6, 0xb, URZ ;  /* 0x0000000b06078899 */ /* 0x000fe4000800063f */
[----:B------:R-:W-:Y:S01]  /*0660*/  @!UP0 USHF.L.U32 UR6, UR6, 0x1, URZ ;  /* 0x0000000106068899 */ /* 0x000fe2000800063f */
[----:B------:R-:W-:Y:S01]  /*0670*/  @!UP1 UMOV UR10, 0x400 ;  /* 0x00000400000a9882 */ /* 0x000fe20000000000 */
[----:B------:R-:W-:Y:S01]  /*0680*/  VOTEU.ALL UP2, P1 ;  /* 0x00000000003f7886 */ /* 0x000fe20000840000 */
[----:B------:R-:W-:Y:S01]  /*0690*/  VOTEU.ALL UP3, P1 ;  /* 0x00000000003f7886 */ /* 0x000fe20000860000 */
[----:B------:R-:W-:Y:S01]  /*06a0*/  VOTEU.ALL UP4, P1 ;  /* 0x00000000003f7886 */ /* 0x000fe20000880000 */
[----:B------:R-:W1:Y:S01]  /*06b0*/  @!UP1 S2UR UR11, SR_CgaCtaId ;  /* 0x00000000000b99c3 */ /* 0x000e620000008800 */
[----:B------:R-:W-:Y:S01]  /*06c0*/  VOTEU.ALL UP5, P1 ;  /* 0x00000000003f7886 */ /* 0x000fe200008a0000 */
[----:B------:R-:W-:Y:S01]  /*06d0*/  ISETP.NE.AND P1, PT, RZ, UR13, PT ;  /* 0x0000000dff007c0c */ /* 0x000fe2000bf25270 */
[----:B0-----:R-:W-:-:S02]  /*06e0*/  @!UP0 ULEA UR5, UR8, UR5, 0x18 ;  /* 0x0000000508058291 */ /* 0x001fc4000f8ec03f */
[----:B------:R-:W-:-:S04]  /*06f0*/  @!UP1 UIADD3 UR8, -UR9, 0x100000, URZ ;  /* 0x0010000009089890 */ /* 0x000fc8000fffe13f */
[----:B------:R-:W-:Y:S02]  /*0700*/  @!UP1 USHF.L.U32 UR9, UR8, 0xb, URZ ;  /* 0x0000000b08099899 */ /* 0x000fe4000800063f */
[----:B------:R-:W-:Y:S01]  /*0710*/  @!UP1 USHF.L.U32 UR8, UR8, 0x1, URZ ;  /* 0x0000000108089899 */ /* 0x000fe2000800063f */
[----:B------:R-:W-:Y:S01]  /*0720*/  VOTEU.ALL UP0, P0 ;  /* 0x00000000003f7886 */ /* 0x000fe20000000000 */
[----:B-1----:R-:W-:Y:S01]  /*0730*/  @!UP1 ULEA UR10, UR11, UR10, 0x18 ;  /* 0x0000000a0b0a9291 */ /* 0x002fe2000f8ec03f */
[----:B------:R-:W-:Y:S01]  /*0740*/  VOTEU.ALL UP1, P0 ;  /* 0x00000000003f7886 */ /* 0x000fe20000020000 */
[----:B------:R-:W0:Y:S02]  /*0750*/  FENCE.VIEW.ASYNC.S ;  /* 0x00000000000073c6 */ /* 0x000e240000000000 */
[----:B0-----:R-:W0:Y:S02]  /*0760*/  @!UP0 SYNCS.EXCH.64 URZ, [UR5+0x110], UR6 ;  /* 0x00011006053f85b2 */ /* 0x001e240008000100 */
[----:B------:R1:W0:Y:S01]  /*0770*/  @!UP1 SYNCS.EXCH.64 URZ, [UR5+0x118], UR6 ;  /* 0x00011806053f95b2 */ /* 0x0002220008000100 */
[----:B------:R-:W-:Y:S01]  /*0780*/  NOP ;  /* 0x0000000000007918 */ /* 0x000fe20000000000 */
[----:B-1----:R-:W-:-:S02]  /*0790*/  ULDC.64 UR6, c[0x0][0x598] ;  /* 0x0001660000067ab9 */ /* 0x002fc40000000a00 */
[----:B------:R-:W-:Y:S02]  /*07a0*/  ISETP.NE.U32.AND P0, PT, RZ, UR6, PT ;  /* 0x00000006ff007c0c */ /* 0x000fe4000bf05070 */
[----:B------:R1:W0:Y:S02]  /*07b0*/  @!UP2 SYNCS.EXCH.64 URZ, [UR10+0xf0], UR8 ;  /* 0x0000f0080a3fa5b2 */ /* 0x0002240008000100 */
[----:B------:R-:W-:Y:S01]  /*07c0*/  ISETP.NE.AND.EX P0, PT, RZ, UR7, PT, P0 ;  /* 0x00000007ff007c0c */ /* 0x000fe2000bf05300 */
[----:B------:R1:W0:Y:S01]  /*07d0*/  @!UP3 SYNCS.EXCH.64 URZ, [UR10+0xf8], UR8 ;  /* 0x0000f8080a3fb5b2 */ /* 0x0002220008000100 */
[----:B------:R1:W0:Y:S01]  /*07e0*/  @!UP4 SYNCS.EXCH.64 URZ, [UR10+0x100], UR8 ;  /* 0x000100080a3fc5b2 */ /* 0x0002220008000100 */
[----:B------:R1:W0:Y:S01]  /*07f0*/  @!UP5 SYNCS.EXCH.64 URZ, [UR10+0x108], UR8 ;  /* 0x000108080a3fd5b2 */ /* 0x0002220008000100 */
[----:B------:R-:W-:Y:S01]  /*0800*/  NOP ;  /* 0x0000000000007918 */ /* 0x000fe20000000000 */
[----:B0-----:R-:W-:Y:S08]  /*0810*/  BAR.SYNC.DEFER_BLOCKING 0x0 ;  /* 0x0000000000007b1d */ /* 0x001ff00000010000 */
[----:B-1-3--:R-:W-:Y:S05]  /*0820*/  @!P0 BRA `(.L_x_4) ;  /* 0x00000000001c8947 */ /* 0x00afea0003800000 */
[----:B------:R-:W0:Y:S02]  /*0830*/  LDC.64 R2, c[0x0][0x598] ;  /* 0x00016600ff027b82 */ /* 0x000e240000000a00 */
[----:B0-----:R-:W2:Y:S02]  /*0840*/  LDG.E.64 R2, desc[UR36][R2.64] ;  /* 0x0000002402027981 */ /* 0x001ea4000c1e1b00 */
[----:B--2---:R-:W-:-:S04]  /*0850*/  ISETP.NE.U32.AND P0, PT, R2, RZ, PT ;  /* 0x000000ff0200720c */ /* 0x004fc80003f05070 */
[----:B------:R-:W-:-:S13]  /*0860*/  ISETP.NE.AND.EX P0, PT, R3, RZ, PT, P0 ;  /* 0x000000ff0300720c */ /* 0x000fda0003f05300 */
[----:B------:R-:W-:Y:S05]  /*0870*/  @!P0 BRA `(.L_x_4) ;  /* 0x0000000000088947 */ /* 0x000fea0003800000 */
[----:B------:R1:W5:Y:S01]  /*0880*/  LD.E R56, desc[UR36][R2.64] ;  /* 0x0000002402387980 */ /* 0x000362000c101900 */
[----:B------:R-:W-:Y:S05]  /*0890*/  BRA `(.L_x_5) ;  /* 0x0000000000247947 */ /* 0x000fea0003800000 */
.L_x_4:
[----:B------:R-:W-:Y:S02]  /*08a0*/  ULDC.64 UR6, c[0x0][0x588] ;  /* 0x0001620000067ab9 */ /* 0x000fe40000000a00 */
[----:B------:R-:W-:-:S04]  /*08b0*/  ISETP.NE.U32.AND P0, PT, RZ, UR6, PT ;  /* 0x00000006ff007c0c */ /* 0x000fc8000bf05070 */
[----:B------:R-:W-:-:S13]  /*08c0*/  ISETP.NE.AND.EX P0, PT, RZ, UR7, PT, P0 ;  /* 0x00000007ff007c0c */ /* 0x000fda000bf05300 */
[----:B------:R-:W-:Y:S05]  /*08d0*/  @!P0 BRA `(.L_x_6) ;  /* 0x00000000000c8947 */ /* 0x000fea0003800000 */
[----:B------:R-:W0:Y:S02]  /*08e0*/  LDC.64 R56, c[0x0][0x588] ;  /* 0x00016200ff387b82 */ /* 0x000e240000000a00 */
[----:B0-----:R0:W5:Y:S01]  /*08f0*/  LDG.E R56, desc[UR36][R56.64] ;  /* 0x0000002438387981 */ /* 0x001162000c1e1900 */
[----:B------:R-:W-:Y:S05]  /*0900*/  BRA `(.L_x_5) ;  /* 0x0000000000087947 */ /* 0x000fea0003800000 */
.L_x_6:
[----:B------:R-:W-:Y:S02]  /*0910*/  ULDC UR5, c[0x0][0x580] ;  /* 0x0001600000057ab9 */ /* 0x000fe40000000800 */
[----:B------:R-:W-:-:S07]  /*0920*/  IMAD.U32 R56, RZ, RZ, UR5 ;  /* 0x00000005ff387e24 */ /* 0x000fce000f8e00ff */
.L_x_5:
[----:B------:R-:W-:Y:S02]  /*0930*/  ULDC.64 UR6, c[0x0][0x5a0] ;  /* 0x0001680000067ab9 */ /* 0x000fe40000000a00 */
[----:B------:R-:W-:-:S04]  /*0940*/  ISETP.NE.U32.AND P0, PT, RZ, UR6, PT ;  /* 0x00000006ff007c0c */ /* 0x000fc8000bf05070 */
[----:B------:R-:W-:-:S13]  /*0950*/  ISETP.NE.AND.EX P0, PT, RZ, UR7, PT, P0 ;  /* 0x00000007ff007c0c */ /* 0x000fda000bf05300 */
[----:B------:R-:W-:Y:S05]  /*0960*/  @!P0 BRA `(.L_x_7) ;  /* 0x00000000001c8947 */ /* 0x000fea0003800000 */
[----:B-1----:R-:W1:Y:S02]  /*0970*/  LDC.64 R2, c[0x0][0x5a0] ;  /* 0x00016800ff027b82 */ /* 0x002e640000000a00 */
[----:B-1----:R-:W2:Y:S02]  /*0980*/  LDG.E.64 R2, desc[UR36][R2.64] ;  /* 0x0000002402027981 */ /* 0x002ea4000c1e1b00 */
[----:B--2---:R-:W-:-:S04]  /*0990*/  ISETP.NE.U32.AND P0, PT, R2, RZ, PT ;  /* 0x000000ff0200720c */ /* 0x004fc80003f05070 */
[----:B------:R-:W-:-:S13]  /*09a0*/  ISETP.NE.AND.EX P0, PT, R3, RZ, PT, P0 ;  /* 0x000000ff0300720c */ /* 0x000fda0003f05300 */
[----:B------:R-:W-:Y:S05]  /*09b0*/  @!P0 BRA `(.L_x_7) ;  /* 0x0000000000088947 */ /* 0x000fea0003800000 */
[----:B0-----:R2:W5:Y:S01]  /*09c0*/  LD.E R57, desc[UR36][R2.64] ;  /* 0x0000002402397980 */ /* 0x001562000c101900 */
[----:B------:R-:W-:Y:S05]  /*09d0*/  BRA `(.L_x_8) ;  /* 0x0000000000247947 */ /* 0x000fea0003800000 */
.L_x_7:
[----:B------:R-:W-:Y:S02]  /*09e0*/  ULDC.64 UR6, c[0x0][0x590] ;  /* 0x0001640000067ab9 */ /* 0x000fe40000000a00 */
[----:B------:R-:W-:-:S04]  /*09f0*/  ISETP.NE.U32.AND P0, PT, RZ, UR6, PT ;  /* 0x00000006ff007c0c */ /* 0x000fc8000bf05070 */
[----:B------:R-:W-:-:S13]  /*0a00*/  ISETP.NE.AND.EX P0, PT, RZ, UR7, PT, P0 ;  /* 0x00000007ff007c0c */ /* 0x000fda000bf05300 */
[----:B------:R-:W-:Y:S05]  /*0a10*/  @!P0 BRA `(.L_x_9) ;  /* 0x00000000000c8947 */ /* 0x000fea0003800000 */
[----:B-1----:R-:W0:Y:S02]  /*0a20*/  LDC.64 R2, c[0x0][0x590] ;  /* 0x00016400ff027b82 */ /* 0x002e240000000a00 */
[----:B0-----:R0:W5:Y:S01]  /*0a30*/  LDG.E R57, desc[UR36][R2.64] ;  /* 0x0000002402397981 */ /* 0x001162000c1e1900 */
[----:B------:R-:W-:Y:S05]  /*0a40*/  BRA `(.L_x_8) ;  /* 0x0000000000087947 */ /* 0x000fea0003800000 */
.L_x_9:
[----:B------:R-:W-:Y:S02]  /*0a50*/  ULDC UR5, c[0x0][0x584] ;  /* 0x0001610000057ab9 */ /* 0x000fe40000000800 */
[----:B0-----:R-:W-:-:S07]  /*0a60*/  IMAD.U32 R57, RZ, RZ, UR5 ;  /* 0x00000005ff397e24 */ /* 0x001fce000f8e00ff */
.L_x_8:
[----:B012---:R-:W0:Y:S01]  /*0a70*/  LDC R2, c[0x0][0x65c] ;  /* 0x00019700ff027b82 */ /* 0x007e220000000800 */
[----:B------:R-:W1:Y:S01]  /*0a80*/  S2R R13, SR_CTAID.Y ;  /* 0x00000000000d7919 */ /* 0x000e620000002600 */
[----:B------:R-:W-:Y:S01]  /*0a90*/  UISETP.NE.AND UP0, UPT, UR13, 0x2, UPT ;  /* 0x000000020d00788c */ /* 0x000fe2000bf05270 */
[----:B------:R-:W-:Y:S01]  /*0aa0*/  IMAD.MOV.U32 R5, RZ, RZ, RZ ;  /* 0x000000ffff057224 */ /* 0x000fe200078e00ff */
[----:B------:R-:W-:Y:S01]  /*0ab0*/  ULDC UR5, c[0x0][0x28c] ;  /* 0x0000a30000057ab9 */ /* 0x000fe20000000800 */
[----:B------:R-:W2:Y:S01]  /*0ac0*/  S2R R4, SR_CTAID.X ;  /* 0x0000000000047919 */ /* 0x000ea20000002500 */
[----:B------:R-:W-:Y:S02]  /*0ad0*/  UIADD3 UR5, UR5, 0x7f, URZ ;  /* 0x0000007f05057890 */ /* 0x000fe4000fffe03f */
[----:B------:R-:W-:Y:S01]  /*0ae0*/  PLOP3.LUT P0, PT, PT, PT, UP0, 0x80, 0x0 ;  /* 0x000000000000781c */ /* 0x000fe20003f0f008 */
[----:B------:R-:W-:Y:S01]  /*0af0*/  UMOV UR41, URZ ;  /* 0x0000003f00297c82 */ /* 0x000fe20008000000 */
[----:B------:R-:W-:Y:S01]  /*0b00*/  USHF.R.S32.HI UR8, URZ, 0x1f, UR5 ;  /* 0x0000001f3f087899 */ /* 0x000fe20008011405 */
[----:B------:R-:W-:Y:S01]  /*0b10*/  UMOV UR40, URZ ;  /* 0x0000003f00287c82 */ /* 0x000fe20008000000 */
[----:B------:R-:W-:-:S02]  /*0b20*/  ULDC.64 UR10, c[0x0][0x650] ;  /* 0x00019400000a7ab9 */ /* 0x000fc40000000a00 */
[----:B------:R-:W-:-:S04]  /*0b30*/  ULEA.HI UR8, UR8, UR5, URZ, 0x7 ;  /* 0x0000000508087291 */ /* 0x000fc8000f8f383f */
[----:B------:R-:W-:Y:S01]  /*0b40*/  USHF.R.S32.HI UR43, URZ, 0x7, UR8 ;  /* 0x000000073f2b7899 */ /* 0x000fe20008011408 */
[----:B0-----:R-:W-:-:S04]  /*0b50*/  ISETP.NE.AND P2, PT, R2, 0x1, PT ;  /* 0x000000010200780c */ /* 0x001fc80003f45270 */
[----:B------:R-:W-:-:S09]  /*0b60*/  P2R R3, PR, RZ, 0x4 ;  /* 0x00000004ff037803 */ /* 0x000fd20000000000 */
[----:B------:R-:W2:Y:S01]  /*0b70*/  @P2 LDC R17, c[0x0][0x10] ;  /* 0x00000400ff112b82 */ /* 0x000ea20000000800 */
[----:B-1----:R-:W-:Y:S02]  /*0b80*/  @P2 IMAD.MOV.U32 R6, RZ, RZ, R13 ;  /* 0x000000ffff062224 */ /* 0x002fe400078e000d */
[----:B------:R-:W-:-:S05]  /*0b90*/  @P2 IMAD.MOV.U32 R7, RZ, RZ, RZ ;  /* 0x000000ffff072224 */ /* 0x000fca00078e00ff */
[----:B------:R-:W0:Y:S01]  /*0ba0*/  @!P2 LDC R3, c[0x0][0xc] ;  /* 0x00000300ff03ab82 */ /* 0x000e220000000800 */
[----:B------:R-:W-:Y:S01]  /*0bb0*/  ULDC UR6, c[0x0][0xc] ;  /* 0x0000030000067ab9 */ /* 0x000fe20000000800 */
[----:B------:R-:W-:Y:S01]  /*0bc0*/  ULDC UR7, c[0x0][0x10] ;  /* 0x0000040000077ab9 */ /* 0x000fe20000000800 */
[----:B------:R-:W-:Y:S01]  /*0bd0*/  ULDC UR5, c[0x0][0x14] ;  /* 0x0000050000057ab9 */ /* 0x000fe20000000800 */
[----:B------:R-:W-:-:S04]  /*0be0*/  UIMAD.WIDE.U32 UR6, UR6, UR7, URZ ;  /* 0x00000007060672a5 */ /* 0x000fc8000f8e003f */
[----:B------:R-:W-:Y:S02]  /*0bf0*/  UIMAD.WIDE.U32 UR38, UR6, UR5, URZ ;  /* 0x00000005062672a5 */ /* 0x000fe4000f8e003f */
[----:B------:R-:W-:-:S04]  /*0c00*/  UIMAD UR44, UR7, UR5, URZ ;  /* 0x00000005072c72a4 */ /* 0x000fc8000f8e023f */
[----:B------:R-:W-:Y:S01]  /*0c10*/  UIADD3 UR44, UR39, UR44, URZ ;  /* 0x0000002c272c7290 */ /* 0x000fe2000fffe03f */
[----:B--2---:R-:W-:-:S04]  /*0c20*/  @P2 IMAD.WIDE.U32 R16, R4, R17, R6 ;  /* 0x0000001104102225 */ /* 0x004fc800078e0006 */
[----:B0-----:R-:W-:-:S04]  /*0c30*/  @!P2 IMAD.WIDE.U32 R6, R3, R13, R4 ;  /* 0x0000000d0306a225 */ /* 0x001fc800078e0004 */
[----:B------:R-:W-:Y:S02]  /*0c40*/  @P2 IMAD.MOV.U32 R3, RZ, RZ, RZ ;  /* 0x000000ffff032224 */ /* 0x000fe400078e00ff */
[----:B------:R-:W-:Y:S02]  /*0c50*/  @!P2 IMAD.MOV.U32 R16, RZ, RZ, R6 ;  /* 0x000000ffff10a224 */ /* 0x000fe400078e0006 */
[----:B------:R-:W-:Y:S02]  /*0c60*/  @P2 IMAD.IADD R17, R17, 0x1, R3 ;  /* 0x0000000111112824 */ /* 0x000fe400078e0203 */
[----:B------:R-:W-:Y:S01]  /*0c70*/  @!P2 IMAD.MOV.U32 R17, RZ, RZ, R7 ;  /* 0x000000ffff11a224 */ /* 0x000fe200078e0007 */
[----:B------:R-:W-:Y:S06]  /*0c80*/  @P0 BRA `(.L_x_10) ;  /* 0x0000000000240947 */ /* 0x000fec0003800000 */
[----:B------:R-:W-:Y:S01]  /*0c90*/  USHF.R.U32.HI UR6, URZ, 0x1, UR43 ;  /* 0x000000013f067899 */ /* 0x000fe2000801162b */
[----:B------:R-:W-:Y:S01]  /*0ca0*/  IADD3 R16, P0, R16, UR38, RZ ;  /* 0x0000002610107c10 */ /* 0x000fe2000ff1e0ff */
[----:B------:R-:W-:Y:S02]  /*0cb0*/  UISETP.GE.U32.AND UP0, UPT, UR43, 0xe, UPT ;  /* 0x0000000e2b00788c */ /* 0x000fe4000bf06070 */
[----:B------:R-:W-:Y:S01]  /*0cc0*/  UIMAD.WIDE.U32 UR6, UR6, -0x6db6db6d, URZ ;  /* 0x92492493060678a5 */ /* 0x000fe2000f8e003f */
[----:B------:R-:W-:Y:S01]  /*0cd0*/  IADD3.X R17, R17, UR44, RZ, P0, !PT ;  /* 0x0000002c11117c10 */ /* 0x000fe200087fe4ff */
[----:B------:R-:W-:Y:S02]  /*0ce0*/  UMOV UR40, URZ ;  /* 0x0000003f00287c82 */ /* 0x000fe40008000000 */
[----:B------:R-:W-:-:S04]  /*0cf0*/  USHF.R.U32.HI UR6, URZ, 0x2, UR7 ;  /* 0x000000023f067899 */ /* 0x000fc80008011607 */
[----:B------:R-:W-:Y:S02]  /*0d00*/  UIMAD UR41, UR6, -0xe, UR43 ;  /* 0xfffffff2062978a4 */ /* 0x000fe4000f8e022b */
[----:B------:R-:W-:-:S12]  /*0d10*/  @UP0 ULOP3.LUT UR40, UR6, 0x1, URZ, 0xc0, !UPT ;  /* 0x0000000106280892 */ /* 0x000fd8000f8ec03f */
.L_x_10:
[----:B------:R-:W-:Y:S01]  /*0d20*/  ISETP.GE.U32.AND P0, PT, R16, UR10, PT ;  /* 0x0000000a10007c0c */ /* 0x000fe2000bf06070 */
[----:B------:R-:W-:Y:S01]  /*0d30*/  IMAD.MOV.U32 R22, RZ, RZ, -0x1 ;  /* 0xffffffffff167424 */ /* 0x000fe200078e00ff */
[----:B------:R-:W-:Y:S01]  /*0d40*/  PRMT R3, RZ, 0x7610, R3 ;  /* 0x00007610ff037816 */ /* 0x000fe20000000003 */
[----:B------:R-:W-:Y:S01]  /*0d50*/  IMAD.MOV.U32 R19, RZ, RZ, -0x1 ;  /* 0xffffffffff137424 */ /* 0x000fe200078e00ff */
[----:B------:R-:W-:Y:S01]  /*0d60*/  ISETP.GE.U32.AND.EX P0, PT, R17, UR11, PT, P0 ;  /* 0x0000000b11007c0c */ /* 0x000fe2000bf06100 */
[----:B------:R-:W-:-:S12]  /*0d70*/  IMAD.MOV.U32 R18, RZ, RZ, -0x1 ;  /* 0xffffffffff127424 */ /* 0x000fd800078e00ff */
[----:B------:R-:W-:Y:S05]  /*0d80*/  @P0 BRA `(.L_x_11) ;  /* 0x0000000400580947 */ /* 0x000fea0003800000 */
[----:B------:R-:W0:Y:S01]  /*0d90*/  LDC.64 R18, c[0x0][0x628] ;  /* 0x00018a00ff127b82 */ /* 0x000e220000000a00 */
[----:B------:R-:W-:Y:S02]  /*0da0*/  IMAD.MOV.U32 R6, RZ, RZ, R16 ;  /* 0x000000ffff067224 */ /* 0x000fe400078e0010 */
[----:B------:R-:W-:-:S05]  /*0db0*/  IMAD.MOV.U32 R7, RZ, RZ, R17 ;  /* 0x000000ffff077224 */ /* 0x000fca00078e0011 */
[----:B------:R-:W1:Y:S08]  /*0dc0*/  LDC R14, c[0x0][0x630] ;  /* 0x00018c00ff0e7b82 */ /* 0x000e700000000800 */
[----:B------:R-:W2:Y:S01]  /*0dd0*/  LDC.64 R20, c[0x0][0x620] ;  /* 0x00018800ff147b82 */ /* 0x000ea20000000a00 */
[----:B0-----:R-:W-:-:S04]  /*0de0*/  ISETP.NE.U32.AND P0, PT, R18, RZ, PT ;  /* 0x000000ff1200720c */ /* 0x001fc80003f05070 */
[----:B------:R-:W-:-:S13]  /*0df0*/  ISETP.NE.AND.EX P0, PT, R19, RZ, PT, P0 ;  /* 0x000000ff1300720c */ /* 0x000fda0003f05300 */
[----:B-12---:R-:W-:Y:S05]  /*0e00*/  @!P0 BRA `(.L_x_12) ;  /* 0x0000000000288947 */ /* 0x006fea0003800000 */
[----:B------:R-:W0:Y:S02]  /*0e10*/  LDC R3, c[0x0][0x634] ;  /* 0x00018d00ff037b82 */ /* 0x000e240000000800 */
[----:B0-----:R-:W-:-:S05]  /*0e20*/  IADD3 R3, P0, R16, R3, RZ ;  /* 0x0000000310037210 */ /* 0x001fca0007f1e0ff */
[----:B------:R-:W-:-:S04]  /*0e30*/  IMAD.X R15, RZ, RZ, R17, P0 ;  /* 0x000000ffff0f7224 */ /* 0x000fc800000e0611 */
[----:B------:R-:W-:-:S04]  /*0e40*/  IMAD.WIDE.U32 R6, R15, R18, RZ ;  /* 0x000000120f067225 */ /* 0x000fc800078e00ff */
[----:B------:R-:W-:-:S04]  /*0e50*/  IMAD.WIDE.U32 R8, P0, R3, R19, R6 ;  /* 0x0000001303087225 */ /* 0x000fc80007800006 */
[----:B------:R-:W-:-:S04]  /*0e60*/  IMAD.WIDE.U32 R6, R3, R18, RZ ;  /* 0x0000001203067225 */ /* 0x000fc800078e00ff */
[----:B------:R-:W-:Y:S01]  /*0e70*/  IMAD.X R11, RZ, RZ, RZ, P0 ;  /* 0x000000ffff0b7224 */ /* 0x000fe200000e06ff */
[----:B------:R-:W-:Y:S01]  /*0e80*/  IADD3 RZ, P0, R7, R8, RZ ;  /* 0x0000000807ff7210 */ /* 0x000fe20007f1e0ff */
[----:B------:R-:W-:-:S04]  /*0e90*/  IMAD.MOV.U32 R10, RZ, RZ, R9 ;  /* 0x000000ffff0a7224 */ /* 0x000fc800078e0009 */
[----:B------:R-:W-:-:S08]  /*0ea0*/  IMAD.WIDE.U32.X R6, R15, R19, R10, P0 ;  /* 0x000000130f067225 */ /* 0x000fd000000e040a */
.L_x_12:
[-CC-:B------:R-:W-:Y:S01]  /*0eb0*/  SHF.R.U64 R28, R6, R14.reuse, R7.reuse ;  /* 0x0000000e061c7219 */ /* 0x180fe20000001207 */
[----:B------:R-:W0:Y:S01]  /*0ec0*/  LDC R10, c[0x0][0x618] ;  /* 0x00018600ff0a7b82 */ /* 0x000e220000000800 */
[----:B------:R-:W-:Y:S01]  /*0ed0*/  SHF.R.U32.HI R5, RZ, R14, R7 ;  /* 0x0000000eff057219 */ /* 0x000fe20000011607 */
[----:B------:R-:W-:Y:S01]  /*0ee0*/  ULDC UR5, c[0x0][0x150] ;  /* 0x0000540000057ab9 */ /* 0x000fe20000000800 */
[----:B------:R-:W-:Y:S02]  /*0ef0*/  IADD3 R9, P0, RZ, -R28, RZ ;  /* 0x8000001cff097210 */ /* 0x000fe40007f1e0ff */
[----:B------:R-:W-:-:S03]  /*0f00*/  I2FP.F32.U32 R3, R4 ;  /* 0x0000000400037245 */ /* 0x000fc60000201000 */
[----:B------:R-:W1:Y:S01]  /*0f10*/  LDC.64 R24, c[0x0][0x640] ;  /* 0x00019000ff187b82 */ /* 0x000e620000000a00 */
[----:B------:R-:W-:Y:S02]  /*0f20*/  IMAD.X R11, RZ, RZ, ~R5, P0 ;  /* 0x000000ffff0b7224 */ /* 0x000fe400000e0e05 */
[----:B------:R-:W-:Y:S01]  /*0f30*/  FMUL R3, R3, UR5 ;  /* 0x0000000503037c20 */ /* 0x000fe20008400000 */
[----:B------:R-:W-:Y:S01]  /*0f40*/  IMAD.WIDE.U32 R6, R9, R20, R16 ;  /* 0x0000001409067225 */ /* 0x000fe200078e0010 */
[----:B------:R-:W-:-:S03]  /*0f50*/  ULDC UR5, c[0x0][0x154] ;  /* 0x0000550000057ab9 */ /* 0x000fc60000000800 */
[----:B------:R-:W-:Y:S01]  /*0f60*/  IMAD R8, R11, R20, RZ ;  /* 0x000000140b087224 */ /* 0x000fe200078e02ff */
[----:B------:R-:W2:Y:S01]  /*0f70*/  LDC R5, c[0x0][0x144] ;  /* 0x00005100ff057b82 */ /* 0x000ea20000000800 */
[----:B------:R-:W3:Y:S02]  /*0f80*/  F2I.U32.TRUNC.NTZ R3, R3 ;  /* 0x0000000300037305 */ /* 0x000ee4000020f000 */
[----:B------:R-:W-:-:S04]  /*0f90*/  IMAD R9, R9, R21, R8 ;  /* 0x0000001509097224 */ /* 0x000fc800078e0208 */
[----:B------:R-:W-:Y:S01]  /*0fa0*/  IMAD.IADD R7, R7, 0x1, R9 ;  /* 0x0000000107077824 */ /* 0x000fe200078e0209 */
[----:B------:R-:W4:Y:S01]  /*0fb0*/  LDC R14, c[0x0][0x608] ;  /* 0x00018200ff0e7b82 */ /* 0x000f220000000800 */
[----:B------:R-:W-:-:S03]  /*0fc0*/  IMAD.MOV.U32 R9, RZ, RZ, -0x1 ;  /* 0xffffffffff097424 */ /* 0x000fc600078e00ff */
[-C--:B0-----:R-:W-:Y:S02]  /*0fd0*/  SHF.R.U64 R20, R6, R10.reuse, R7 ;  /* 0x0000000a06147219 */ /* 0x081fe40000001207 */
[----:B------:R-:W-:Y:S02]  /*0fe0*/  I2FP.F32.U32 R6, R13 ;  /* 0x0000000d00067245 */ /* 0x000fe40000201000 */
[----:B------:R-:W0:Y:S01]  /*0ff0*/  LDC R22, c[0x0][0x658] ;  /* 0x00019600ff167b82 */ /* 0x000e220000000800 */
[----:B-1----:R-:W-:Y:S01]  /*1000*/  ISETP.NE.U32.AND P0, PT, R24, RZ, PT ;  /* 0x000000ff1800720c */ /* 0x002fe20003f05070 */
[----:B---3--:R-:W-:Y:S01]  /*1010*/  IMAD.MOV R8, RZ, RZ, -R3 ;  /* 0x000000ffff087224 */ /* 0x008fe200078e0a03 */
[----:B------:R-:W-:Y:S01]  /*1020*/  SHF.R.U32.HI R7, RZ, R10, R7 ;  /* 0x0000000aff077219 */ /* 0x000fe20000011607 */
[----:B------:R-:W-:Y:S01]  /*1030*/  FMUL R6, R6, UR5 ;  /* 0x0000000506067c20 */ /* 0x000fe20008400000 */
[----:B------:R-:W-:-:S03]  /*1040*/  ISETP.NE.AND.EX P0, PT, R25, RZ, PT, P0 ;  /* 0x000000ff1900720c */ /* 0x000fc60003f05300 */
[----:B------:R-:W1:Y:S01]  /*1050*/  LDC R18, c[0x0][0x148] ;  /* 0x00005200ff127b82 */ /* 0x000e620000000800 */
[----:B--2---:R-:W-:-:S07]  /*1060*/  IMAD R3, R5, R8, R4 ;  /* 0x0000000805037224 */ /* 0x004fce00078e0204 */
[----:B------:R-:W2:Y:S01]  /*1070*/  LDC R19, c[0x0][0x600] ;  /* 0x00018000ff137b82 */ /* 0x000ea20000000800 */
[-CC-:B----4-:R-:W-:Y:S02]  /*1080*/  SHF.R.U64 R30, R20, R14.reuse, R7.reuse ;  /* 0x0000000e141e7219 */ /* 0x190fe40000001207 */
[----:B------:R-:W-:Y:S01]  /*1090*/  SHF.R.U32.HI R5, RZ, R14, R7 ;  /* 0x0000000eff057219 */ /* 0x000fe20000011607 */
[----:B------:R-:W-:Y:S01]  /*10a0*/  IMAD.MOV.U32 R7, RZ, RZ, 0x1 ;  /* 0x00000001ff077424 */ /* 0x000fe200078e00ff */
[----:B------:R3:W4:Y:S03]  /*10b0*/  F2I.U32.TRUNC.NTZ R14, R6 ;  /* 0x00000006000e7305 */ /* 0x000726000020f000 */
[----:B------:R-:W1:Y:S01]  /*10c0*/  LDC R21, c[0x0][0x648] ;  /* 0x00019200ff157b82 */ /* 0x000e620000000800 */
[-C--:B0-----:R-:W-:Y:S02]  /*10d0*/  SHF.L.U32 R4, R9, R22.reuse, RZ ;  /* 0x0000001609047219 */ /* 0x081fe400000006ff */
[----:B------:R-:W-:-:S02]  /*10e0*/  SHF.R.U64 R32, R30, R22, R5 ;  /* 0x000000161e207219 */ /* 0x000fc40000001205 */
[----:B------:R-:W-:Y:S02]  /*10f0*/  LOP3.LUT R11, RZ, R4, RZ, 0x33, !PT ;  /* 0x00000004ff0b7212 */ /* 0x000fe400078e33ff */
[-C--:B------:R-:W-:Y:S01]  /*1100*/  SHF.R.U32.HI R5, RZ, R22.reuse, R5 ;  /* 0x00000016ff057219 */ /* 0x080fe20000011605 */
[----:B------:R-:W0:Y:S01]  /*1110*/  LDC R27, c[0x0][0x638] ;  /* 0x00018e00ff1b7b82 */ /* 0x000e220000000800 */
[----:B------:R-:W-:Y:S01]  /*1120*/  SHF.L.U32 R10, R7, R22, RZ ;  /* 0x00000016070a7219 */ /* 0x000fe200000006ff */
[----:B------:R-:W-:-:S06]  /*1130*/  IMAD.MOV.U32 R4, RZ, RZ, R32 ;  /* 0x000000ffff047224 */ /* 0x000fcc00078e0020 */
[----:B------:R-:W0:Y:S01]  /*1140*/  LDC R26, c[0x0][0x610] ;  /* 0x00018400ff1a7b82 */ /* 0x000e220000000800 */
[----:B---34-:R-:W-:Y:S05]  /*1150*/  @!P0 BRA `(.L_x_13) ;  /* 0x0000000000288947 */ /* 0x018fea0003800000 */
[----:B------:R-:W3:Y:S02]  /*1160*/  LDC R9, c[0x0][0x64c] ;  /* 0x00019300ff097b82 */ /* 0x000ee40000000800 */
[----:B---3--:R-:W-:-:S05]  /*1170*/  IADD3 R9, P0, R32, R9, RZ ;  /* 0x0000000920097210 */ /* 0x008fca0007f1e0ff */
        /* <DEDUP_REMOVED lines=8> */
.L_x_13:
[----:B-1----:R-:W-:Y:S01]  /*1200*/  SHF.R.U64 R4, R4, R21, R5 ;  /* 0x0000001504047219 */ /* 0x002fe20000001205 */
[----:B--2---:R-:W-:Y:S01]  /*1210*/  VIADD R5, R19, 0xffffffff ;  /* 0xffffffff13057836 */ /* 0x004fe20000000000 */
[----:B------:R-:W-:Y:S01]  /*1220*/  LOP3.LUT R11, R30, R11, RZ, 0xc0, !PT ;  /* 0x0000000b1e0b7212 */ /* 0x000fe200078ec0ff */
[----:B------:R-:W-:Y:S02]  /*1230*/  IMAD.MOV R14, RZ, RZ, -R14 ;  /* 0x000000ffff0e7224 */ /* 0x000fe400078e0a0e */
[----:B------:R-:W-:Y:S01]  /*1240*/  IMAD.MOV R6, RZ, RZ, -R4 ;  /* 0x000000ffff067224 */ /* 0x000fe200078e0a04 */
[----:B------:R-:W-:Y:S01]  /*1250*/  LOP3.LUT R5, R20, R5, RZ, 0xc0, !PT ;  /* 0x0000000514057212 */ /* 0x000fe200078ec0ff */
[----:B------:R-:W-:Y:S02]  /*1260*/  IMAD R10, R10, R4, R11 ;  /* 0x000000040a0a7224 */ /* 0x000fe400078e020b */
[----:B------:R-:W-:Y:S02]  /*1270*/  @P2 IMAD R3, R18, R14, R13 ;  /* 0x0000000e12032224 */ /* 0x000fe400078e020d */
[----:B0-----:R-:W-:-:S02]  /*1280*/  IMAD R4, R6, R27, R32 ;  /* 0x0000001b06047224 */ /* 0x001fc400078e0220 */
[----:B------:R-:W-:Y:S02]  /*1290*/  IMAD R22, R10, R26, R3 ;  /* 0x0000001a0a167224 */ /* 0x000fe400078e0203 */
[----:B------:R-:W-:Y:S02]  /*12a0*/  IMAD R5, R4, R19, R5 ;  /* 0x0000001304057224 */ /* 0x000fe400078e0205 */
[----:B------:R-:W-:Y:S02]  /*12b0*/  IMAD.MOV.U32 R3, RZ, RZ, 0x1 ;  /* 0x00000001ff037424 */ /* 0x000fe400078e00ff */
[----:B------:R-:W-:Y:S01]  /*12c0*/  IMAD.MOV.U32 R18, RZ, RZ, R28 ;  /* 0x000000ffff127224 */ /* 0x000fe200078e001c */
[----:B------:R-:W-:Y:S02]  /*12d0*/  SEL R19, R5, R22, !P2 ;  /* 0x0000001605137207 */ /* 0x000fe40005000000 */
[----:B------:R-:W-:-:S07]  /*12e0*/  SEL R22, R22, R5, !P2 ;  /* 0x0000000516167207 */ /* 0x000fce0005000000 */
.L_x_11:
[----:B------:R-:W-:Y:S05]  /*12f0*/  @!P1 BRA `(.L_x_14) ;  /* 0x0000005400ec9947 */ /* 0x000fea0003800000 */
[----:B------:R-:W-:-:S06]  /*1300*/  UISETP.GT.U32.AND UP0, UPT, UR12, 0x1, UPT ;  /* 0x000000010c00788c */ /* 0x000fcc000bf04070 */
[----:B------:R-:W-:-:S13]  /*1310*/  PLOP3.LUT P0, PT, PT, PT, UP0, 0x80, 0x0 ;  /* 0x000000000000781c */ /* 0x000fda0003f0f008 */
[----:B------:R-:W-:Y:S05]  /*1320*/  @P0 EXIT ;  /* 0x000000000000094d */ /* 0x000fea0003800000 */
.L_x_15:
[----:B------:R-:W-:-:S08]  /*1330*/  NOP ;  /* 0x0000000000007918 */ /* 0x000fd00000000000 */
[----:B------:R-:W0:Y:S02]  /*1340*/  USETMAXREG.TRY_ALLOC.CTAPOOL UP0, 0xe8 ;  /* 0x000000e8000079c8 */ /* 0x000e240008000600 */
[----:B0-----:R-:W-:-:S13]  /*1350*/  PLOP3.LUT P0, PT, PT, PT, UP0, 0x80, 0x0 ;  /* 0x000000000000781c */ /* 0x001fda0003f0f008 */
[----:B------:R-:W-:Y:S05]  /*1360*/  @!P0 BRA `(.L_x_15) ;  /* 0xfffffffc00f08947 */ /* 0x000fea000383ffff */
[----:B------:R-:W-:-:S13]  /*1370*/  LOP3.LUT P0, RZ, R3, 0xff, RZ, 0xc0, !PT ;  /* 0x000000ff03ff7812 */ /* 0x000fda000780c0ff */
[----:B------:R-:W-:Y:S05]  /*1380*/  @!P0 EXIT ;  /* 0x000000000000894d */ /* 0x000fea0003800000 */
[----:B------:R-:W-:Y:S01]  /*1390*/  SHF.R.S32.HI R0, RZ, 0x1f, R23 ;  /* 0x0000001fff007819 */ /* 0x000fe20000011417 */
[----:B------:R-:W-:Y:S01]  /*13a0*/  VIADD R12, R12, 0xffffffff ;  /* 0xffffffff0c0c7836 */ /* 0x000fe20000000000 */
[----:B------:R-:W0:Y:S01]  /*13b0*/  S2UR UR4, SR_CgaCtaId ;  /* 0x00000000000479c3 */ /* 0x000e220000008800 */
[----:B------:R-:W-:Y:S01]  /*13c0*/  UMOV UR46, 0x400 ;  /* 0x00000400002e7882 */ /* 0x000fe20000000000 */
[CC--:B------:R-:W-:Y:S01]  /*13d0*/  LEA.HI R3, R0.reuse, R23.reuse, RZ, 0x2 ;  /* 0x0000001700037211 */ /* 0x0c0fe200078f10ff */
[----:B------:R-:W-:Y:S01]  /*13e0*/  IMAD.MOV.U32 R65, RZ, RZ, 0x70 ;  /* 0x00000070ff417424 */ /* 0x000fe200078e00ff */
[----:B------:R-:W-:Y:S01]  /*13f0*/  LEA.HI R0, R0, R23, RZ, 0x5 ;  /* 0x0000001700007211 */ /* 0x000fe200078f28ff */
[----:B------:R-:W-:Y:S01]  /*1400*/  UIADD3 UR47, UR43, -0x1, URZ ;  /* 0xffffffff2b2f7890 */ /* 0x000fe2000fffe03f */
[----:B------:R-:W-:Y:S01]  /*1410*/  LOP3.LUT R60, R3, 0xfffffffc, RZ, 0xc0, !PT ;  /* 0xfffffffc033c7812 */ /* 0x000fe200078ec0ff */
[----:B------:R-:W-:Y:S01]  /*1420*/  USHF.L.U32 UR48, UR43, 0x1, URZ ;  /* 0x000000012b307899 */ /* 0x000fe2000800063f */
[----:B------:R-:W-:-:S02]  /*1430*/  R2UR UR45, R12 ;  /* 0x000000000c2d72ca */ /* 0x000fc400000e0000 */
[----:B------:R-:W-:Y:S01]  /*1440*/  SHF.R.S32.HI R5, RZ, 0x5, R0 ;  /* 0x00000005ff057819 */ /* 0x000fe20000011400 */
[----:B------:R-:W-:Y:S01]  /*1450*/  IMAD.IADD R60, R23, 0x1, -R60 ;  /* 0x00000001173c7824 */ /* 0x000fe200078e0a3c */
[--C-:B------:R-:W-:Y:S02]  /*1460*/  SHF.R.S32.HI R58, RZ, 0x2, R3.reuse ;  /* 0x00000002ff3a7819 */ /* 0x100fe40000011403 */
[----:B------:R-:W-:Y:S01]  /*1470*/  SHF.R.S32.HI R7, RZ, 0x1f, R3 ;  /* 0x0000001fff077819 */ /* 0x000fe20000011403 */
[----:B------:R-:W-:Y:S01]  /*1480*/  IMAD.SHL.U32 R0, R60, 0x100, RZ ;  /* 0x000001003c007824 */ /* 0x000fe200078e00ff */
[C---:B------:R-:W-:Y:S01]  /*1490*/  LOP3.LUT R3, R5.reuse, 0x1, RZ, 0xc0, !PT ;  /* 0x0000000105037812 */ /* 0x040fe200078ec0ff */
[----:B------:R-:W-:Y:S01]  /*14a0*/  IMAD.SHL.U32 R62, R5, 0x10, RZ ;  /* 0x00000010053e7824 */ /* 0x000fe200078e00ff */
[----:B------:R-:W-:Y:S02]  /*14b0*/  LEA.HI R7, R7, R58, RZ, 0x3 ;  /* 0x0000003a07077211 */ /* 0x000fe400078f18ff */
[----:B------:R-:W-:Y:S01]  /*14c0*/  ISETP.NE.U32.AND P0, PT, R3, 0x1, PT ;  /* 0x000000010300780c */ /* 0x000fe20003f05070 */
[----:B------:R-:W-:Y:S01]  /*14d0*/  USHF.L.U32 UR45, UR45, 0x3, URZ ;  /* 0x000000032d2d7899 */ /* 0x000fe2000800063f */
[----:B------:R-:W-:-:S02]  /*14e0*/  LOP3.LUT R3, R0, 0x100, RZ, 0xc0, !PT ;  /* 0x0000010000037812 */ /* 0x000fc400078ec0ff */
[----:B------:R-:W-:Y:S01]  /*14f0*/  LOP3.LUT R7, R7, 0xfffffff8, RZ, 0xc0, !PT ;  /* 0xfffffff807077812 */ /* 0x000fe200078ec0ff */
[----:B0-----:R-:W-:Y:S01]  /*1500*/  ULEA UR46, UR4, UR46, 0x18 ;  /* 0x0000002e042e7291 */ /* 0x001fe2000f8ec03f */
[----:B------:R-:W-:Y:S01]  /*1510*/  LEA.HI R0, R60, R60, RZ, 0x1 ;  /* 0x0000003c3c007211 */ /* 0x000fe200078f08ff */
[----:B------:R-:W-:Y:S01]  /*1520*/  IMAD.U32 R63, RZ, RZ, UR45 ;  /* 0x0000002dff3f7e24 */ /* 0x000fe2000f8e00ff */
[----:B------:R-:W-:Y:S01]  /*1530*/  SHF.R.U32.HI R4, RZ, 0x3, R3 ;  /* 0x00000003ff047819 */ /* 0x000fe20000011603 */
[----:B------:R-:W-:Y:S01]  /*1540*/  IMAD.IADD R58, R58, 0x1, -R7 ;  /* 0x000000013a3a7824 */ /* 0x000fe200078e0a07 */
[----:B------:R-:W-:Y:S01]  /*1550*/  LOP3.LUT R3, R3, 0x30, R62, 0xf8, !PT ;  /* 0x0000003003037812 */ /* 0x000fe200078ef83e */
[----:B------:R-:W-:Y:S01]  /*1560*/  IMAD.SHL.U32 R0, R0, 0x100, RZ ;  /* 0x0000010000007824 */ /* 0x000fe200078e00ff */
[----:B------:R-:W-:Y:S01]  /*1570*/  ISETP.NE.AND P1, PT, R12, RZ, PT ;  /* 0x000000ff0c00720c */ /* 0x000fe20003f25270 */
[----:B------:R-:W-:Y:S01]  /*1580*/  ULDC UR4, c[0x0][0x284] ;  /* 0x0000a10000047ab9 */ /* 0x000fe20000000800 */
[----:B------:R-:W-:Y:S01]  /*1590*/  LOP3.LUT R3, R3, R4, RZ, 0x3c, !PT ;  /* 0x0000000403037212 */ /* 0x000fe200078e3cff */
[----:B------:R-:W-:Y:S01]  /*15a0*/  UIADD3 UR49, UR46, 0xf0, URZ ;  /* 0x000000f02e317890 */ /* 0x000fe2000fffe03f */
[----:B------:R-:W-:-:S02]  /*15b0*/  LOP3.LUT R61, R0, 0xfffffe00, RZ, 0xc0, !PT ;  /* 0xfffffe00003d7812 */ /* 0x000fc400078ec0ff */
[--C-:B------:R-:W-:Y:S01]  /*15c0*/  SHF.R.S32.HI R59, RZ, 0x1f, R58.reuse ;  /* 0x0000001fff3b7819 */ /* 0x100fe2000001143a */
[----:B------:R-:W-:Y:S01]  /*15d0*/  UIADD3 UR50, UR45, UR49, URZ ;  /* 0x000000312d327290 */ /* 0x000fe2000fffe03f */
[----:B------:R-:W-:Y:S02]  /*15e0*/  LOP3.LUT R64, R63, 0x8, RZ, 0xc0, !PT ;  /* 0x000000083f407812 */ /* 0x000fe400078ec0ff */
[--C-:B------:R-:W-:Y:S02]  /*15f0*/  IADD3 R61, R3, R61, R58.reuse ;  /* 0x0000003d033d7210 */ /* 0x100fe40007ffe03a */
[--C-:B------:R-:W-:Y:S01]  /*1600*/  IADD3 R62, -R62, UR4, -R58.reuse ;  /* 0x000000043e3e7c10 */ /* 0x100fe2000fffe93a */
[----:B------:R-:W-:Y:S01]  /*1610*/  IMAD.WIDE R58, R5, 0x10, R58 ;  /* 0x00000010053a7825 */ /* 0x000fe200078e023a */
[----:B------:R-:W-:Y:S02]  /*1620*/  SEL R67, RZ, 0x1, P1 ;  /* 0x00000001ff437807 */ /* 0x000fe40000800000 */
[----:B------:R-:W-:-:S02]  /*1630*/  LOP3.LUT R63, R63, 0x8, RZ, 0xc, !PT ;  /* 0x000000083f3f7812 */ /* 0x000fc400078e0cff */
[----:B------:R-:W-:Y:S02]  /*1640*/  LOP3.LUT R64, R64, 0x18, RZ, 0x3c, !PT ;  /* 0x0000001840407812 */ /* 0x000fe400078e3cff */
[----:B------:R-:W-:-:S07]  /*1650*/  SEL R65, R65, 0x90, !P0 ;  /* 0x0000009041417807 */ /* 0x000fce0004000000 */
.L_x_114:
[----:B------:R-:W-:Y:S01]  /*1660*/  SHF.L.U32 R3, R67, 0x1f, RZ ;  /* 0x0000001f43037819 */ /* 0x000fe200000006ff */
[----:B------:R-:W-:-:S04]  /*1670*/  IMAD.U32 R66, RZ, RZ, UR49 ;  /* 0x00000031ff427e24 */ /* 0x000fc8000f8e00ff */
[----:B------:R-:W0:Y:S02]  /*1680*/  SYNCS.PHASECHK.TRANS64.TRYWAIT P0, [R66+UR45], R3 ;  /* 0x00000003420075a7 */ /* 0x000e24000800016d */
[----:B012-4-:R-:W-:Y:S05]  /*1690*/  @!P0 BRA `(.L_x_16) ;  /* 0x0000006c00008947 */ /* 0x017fea0003800000 */
.L_x_148:
[----:B------:R-:W-:-:S04]  /*16a0*/  UIADD3 UR4, UR46, 0x800, URZ ;  /* 0x000008002e047890 */ /* 0x000fc8000fffe03f */
[----:B------:R-:W-:-:S06]  /*16b0*/  ULOP3.LUT UP0, URZ, UR4, 0x1bf, URZ, 0xc0, !UPT ;  /* 0x000001bf043f7892 */ /* 0x000fcc000f80c03f */
[----:B------:R-:W-:-:S13]  /*16c0*/  PLOP3.LUT P0, PT, PT, PT, UP0, 0x80, 0x0 ;  /* 0x000000000000781c */ /* 0x000fda0003f0f008 */
[----:B------:R-:W-:Y:S05]  /*16d0*/  @!P0 BRA `(.L_x_17) ;  /* 0x0000000000408947 */ /* 0x000fea0003800000 */
[----:B0-----:R-:W-:Y:S01]  /*16e0*/  MOV R0, 0x0 ;  /* 0x0000000000007802 */ /* 0x001fe20000000f00 */
[----:B------:R-:W-:Y:S01]  /*16f0*/  ULDC.64 UR4, c[0x4][0x70] ;  /* 0x01001c0000047ab9 */ /* 0x000fe20000000a00 */
[----:B------:R-:W-:Y:S01]  /*1700*/  ULDC.64 UR6, c[0x4][0x8] ;  /* 0x0100020000067ab9 */ /* 0x000fe20000000a00 */
[----:B------:R-:W-:Y:S01]  /*1710*/  IMAD.U32 R4, RZ, RZ, UR4 ;  /* 0x00000004ff047e24 */ /* 0x000fe2000f8e00ff */
[----:B------:R0:W1:Y:S01]  /*1720*/  LDC.64 R14, c[0x4][R0] ;  /* 0x01000000000e7b82 */ /* 0x0000620000000a00 */
[----:B------:R-:W-:Y:S01]  /*1730*/  IMAD.U32 R5, RZ, RZ, UR5 ;  /* 0x00000005ff057e24 */ /* 0x000fe2000f8e00ff */
[----:B------:R-:W-:Y:S01]  /*1740*/  ULDC.64 UR4, c[0x4][0x78] ;  /* 0x01001e0000047ab9 */ /* 0x000fe20000000a00 */
[----:B------:R-:W-:Y:S02]  /*1750*/  IMAD.U32 R10, RZ, RZ, UR6 ;  /* 0x00000006ff0a7e24 */ /* 0x000fe4000f8e00ff */
[----:B------:R-:W-:Y:S02]  /*1760*/  IMAD.U32 R6, RZ, RZ, UR4 ;  /* 0x00000004ff067e24 */ /* 0x000fe4000f8e00ff */
[----:B------:R-:W-:-:S02]  /*1770*/  IMAD.U32 R7, RZ, RZ, UR5 ;  /* 0x00000005ff077e24 */ /* 0x000fc4000f8e00ff */
[----:B------:R-:W-:Y:S02]  /*1780*/  IMAD.U32 R11, RZ, RZ, UR7 ;  /* 0x00000007ff0b7e24 */ /* 0x000fe4000f8e00ff */
[----:B------:R-:W-:Y:S02]  /*1790*/  IMAD.MOV.U32 R8, RZ, RZ, 0x70 ;  /* 0x00000070ff087424 */ /* 0x000fe400078e00ff */
[----:B------:R-:W-:Y:S02]  /*17a0*/  IMAD.MOV.U32 R12, RZ, RZ, 0x1 ;  /* 0x00000001ff0c7424 */ /* 0x000fe400078e00ff */
[----:B0-----:R-:W-:-:S07]  /*17b0*/  IMAD.MOV.U32 R13, RZ, RZ, RZ ;  /* 0x000000ffff0d7224 */ /* 0x001fce00078e00ff */
[----:B------:R-:W-:-:S07]  /*17c0*/  LEPC R20, `(.L_x_17) ;  /* 0x000000001014794e */ /* 0x000fce0000000000 */
[----:B-1---5:R-:W-:Y:S05]  /*17d0*/  CALL.ABS.NOINC R14 ;  /* 0x000000000e007343 */ /* 0x022fea0003c00000 */
.L_x_17:
[----:B------:R-:W-:-:S04]  /*17e0*/  IMAD.U32 R24, RZ, RZ, UR46 ;  /* 0x0000002eff187e24 */ /* 0x000fc8000f8e00ff */
[----:B------:R-:W-:-:S05]  /*17f0*/  VIADD R24, R24, 0x1c800 ;  /* 0x0001c80018187836 */ /* 0x000fca0000000000 */
[----:B------:R-:W-:-:S13]  /*1800*/  LOP3.LUT P0, RZ, R24, 0x3ff, RZ, 0xc0, !PT ;  /* 0x000003ff18ff7812 */ /* 0x000fda000780c0ff */
[----:B------:R-:W-:Y:S05]  /*1810*/  @!P0 BRA `(.L_x_18) ;  /* 0x00000000007c8947 */ /* 0x000fea0003800000 */
[----:B------:R-:W-:Y:S01]  /*1820*/  MOV R23, 0x0 ;  /* 0x0000000000177802 */ /* 0x000fe20000000f00 */
[----:B------:R-:W-:Y:S01]  /*1830*/  ULDC.64 UR4, c[0x4][0x70] ;  /* 0x01001c0000047ab9 */ /* 0x000fe20000000a00 */
[----:B------:R-:W-:Y:S01]  /*1840*/  ULDC.64 UR6, c[0x4][0x78] ;  /* 0x01001e0000067ab9 */ /* 0x000fe20000000a00 */
[----:B------:R-:W-:Y:S01]  /*1850*/  IMAD.U32 R4, RZ, RZ, UR4 ;  /* 0x00000004ff047e24 */ /* 0x000fe2000f8e00ff */
[----:B------:R1:W2:Y:S01]  /*1860*/  LDC.64 R14, c[0x4][R23] ;  /* 0x01000000170e7b82 */ /* 0x0002a20000000a00 */
        /* <DEDUP_REMOVED lines=8> */
[----:B-1----:R-:W-:-:S07]  /*18f0*/  IMAD.MOV.U32 R13, RZ, RZ, RZ ;  /* 0x000000ffff0d7224 */ /* 0x002fce00078e00ff */
[----:B------:R-:W-:-:S07]  /*1900*/  LEPC R20, `(.L_x_19) ;  /* 0x000000001014794e */ /* 0x000fce0000000000 */
[----:B0-2--5:R-:W-:Y:S05]  /*1910*/  CALL.ABS.NOINC R14 ;  /* 0x000000000e007343 */ /* 0x025fea0003c00000 */
.L_x_19:
[----:B------:R0:W1:Y:S01]  /*1920*/  LDC.64 R14, c[0x4][R23] ;  /* 0x01000000170e7b82 */ /* 0x0000620000000a00 */
[----:B------:R-:W-:Y:S01]  /*1930*/  ULDC.64 UR4, c[0x4][0x70] ;  /* 0x01001c0000047ab9 */ /* 0x000fe20000000a00 */
[----:B------:R-:W-:Y:S01]  /*1940*/  ULDC.64 UR6, c[0x4][0x10] ;  /* 0x0100040000067ab9 */ /* 0x000fe20000000a00 */
[----:B------:R-:W-:Y:S02]  /*1950*/  IMAD.U32 R4, RZ, RZ, UR4 ;  /* 0x00000004ff047e24 */ /* 0x000fe4000f8e00ff */
        /* <DEDUP_REMOVED lines=10> */
[----:B-1----:R-:W-:Y:S05]  /*1a00*/  CALL.ABS.NOINC R14 ;  /* 0x000000000e007343 */ /* 0x002fea0003c00000 */
.L_x_18:
[----:B------:R-:W-:-:S06]  /*1a10*/  ULOP3.LUT UR4, UR42, 0x1, URZ, 0xfc, !UPT ;  /* 0x000000012a047892 */ /* 0x000fcc000f8efc3f */
[----:B0-----:R-:W-:Y:S01]  /*1a20*/  IMAD.U32 R0, RZ, RZ, UR4 ;  /* 0x00000004ff007e24 */ /* 0x001fe2000f8e00ff */
[----:B------:R-:W-:-:S04]  /*1a30*/  UMOV UR4, 0xffffffff ;  /* 0xffffffff00047882 */ /* 0x000fc80000000000 */
[----:B------:R-:W-:Y:S01]  /*1a40*/  ISETP.NE.AND P0, PT, R0, 0x3, PT ;  /* 0x000000030000780c */ /* 0x000fe20003f05270 */
[----:B------:R-:W-:-:S12]  /*1a50*/  BRA.DIV UR4, `(.L_x_20) ;  /* 0x0000006a04287947 */ /* 0x000fd8000b800000 */
.L_x_150:
[----:B------:R-:W-:Y:S05]  /*1a60*/  @!P0 BRA `(.L_x_21) ;  /* 0x0000000000048947 */ /* 0x000fea0003800000 */
[----:B------:R-:W-:Y:S01]  /*1a70*/  BPT.TRAP 0x1 ;  /* 0x000000040000795c */ /* 0x000fe20000300000 */
.L_x_21:
[----:B------:R-:W-:Y:S02]  /*1a80*/  IMAD.U32 R3, RZ, RZ, UR41 ;  /* 0x00000029ff037e24 */ /* 0x000fe4000f8e00ff */
[----:B------:R-:W-:-:S03]  /*1a90*/  IMAD.U32 R0, RZ, RZ, UR40 ;  /* 0x00000028ff007e24 */ /* 0x000fc6000f8e00ff */
[----:B------:R-:W-:Y:S02]  /*1aa0*/  LEA R3, R3, UR46, 0x3 ;  /* 0x0000002e03037c11 */ /* 0x000fe4000f8e18ff */
[----:B------:R-:W-:-:S04]  /*1ab0*/  SHF.L.U32 R0, R0, 0x1f, RZ ;  /* 0x0000001f00007819 */ /* 0x000fc800000006ff */
[----:B------:R0:W1:Y:S01]  /*1ac0*/  SYNCS.PHASECHK.TRANS64.TRYWAIT P1, [R3+URZ], R0 ;  /* 0x00000000030075a7 */ /* 0x000062000802017f */
[----:B------:R-:W-:Y:S05]  /*1ad0*/  @!P0 BRA `(.L_x_22) ;  /* 0x0000000000048947 */ /* 0x000fea0003800000 */
[----:B------:R-:W-:Y:S01]  /*1ae0*/  BPT.TRAP 0x1 ;  /* 0x000000040000795c */ /* 0x000fe20000300000 */
.L_x_22:
[----:B-1----:R-:W-:Y:S05]  /*1af0*/  @P1 BRA `(.L_x_23) ;  /* 0x0000000000081947 */ /* 0x002fea0003800000 */
[----:B------:R-:W1:Y:S02]  /*1b00*/  SYNCS.PHASECHK.TRANS64.TRYWAIT P1, [R3+URZ], R0 ;  /* 0x00000000030075a7 */ /* 0x000e64000802017f */
[----:B-1----:R-:W-:Y:S05]  /*1b10*/  @!P1 BRA `(.L_x_24) ;  /* 0x0000006800149947 */ /* 0x002fea0003800000 */
.L_x_23:
[----:B------:R-:W-:-:S04]  /*1b20*/  UIADD3 UR4, UR41, 0x1, URZ ;  /* 0x0000000129047890 */ /* 0x000fc8000fffe03f */
[----:B------:R-:W-:Y:S02]  /*1b30*/  UISETP.NE.AND UP0, UPT, UR4, 0xe, UPT ;  /* 0x0000000e0400788c */ /* 0x000fe4000bf05270 */
[----:B01----:R-:W-:Y:S02]  /*1b40*/  IMAD.U32 R0, RZ, RZ, UR4 ;  /* 0x00000004ff007e24 */ /* 0x003fe4000f8e00ff */
[----:B------:R-:W-:Y:S02]  /*1b50*/  USEL UR4, URZ, 0x1, UP0 ;  /* 0x000000013f047887 */ /* 0x000fe40008000000 */
[----:B------:R-:W-:Y:S02]  /*1b60*/  PLOP3.LUT P1, PT, PT, PT, UP0, 0x80, 0x0 ;  /* 0x000000000000781c */ /* 0x000fe40003f2f008 */
[----:B------:R-:W-:Y:S02]  /*1b70*/  ULOP3.LUT UR4, UR40, UR4, URZ, 0x3c, !UPT ;  /* 0x0000000428047292 */ /* 0x000fe4000f8e3c3f */
[----:B------:R-:W-:-:S04]  /*1b80*/  SEL R0, R0, RZ, P1 ;  /* 0x000000ff00007207 */ /* 0x000fc80000800000 */
[----:B------:R-:W-:Y:S01]  /*1b90*/  IMAD.U32 R77, RZ, RZ, UR4 ;  /* 0x00000004ff4d7e24 */ /* 0x000fe2000f8e00ff */
[----:B------:R-:W-:Y:S06]  /*1ba0*/  @!P0 BRA `(.L_x_25) ;  /* 0x0000000000048947 */ /* 0x000fec0003800000 */
[----:B------:R-:W-:Y:S01]  /*1bb0*/  BPT.TRAP 0x1 ;  /* 0x000000040000795c */ /* 0x000fe20000300000 */
.L_x_25:
[----:B------:R-:W-:Y:S01]  /*1bc0*/  IMAD.U32 R4, RZ, RZ, UR41 ;  /* 0x00000029ff047e24 */ /* 0x000fe2000f8e00ff */
[----:B------:R-:W-:Y:S02]  /*1bd0*/  LEA R3, R0, UR46, 0x3 ;  /* 0x0000002e00037c11 */ /* 0x000fe4000f8e18ff */
[----:B------:R-:W-:Y:S01]  /*1be0*/  SHF.L.U32 R82, R77, 0x1f, RZ ;  /* 0x0000001f4d527819 */ /* 0x000fe200000006ff */
[----:B------:R-:W-:Y:S01]  /*1bf0*/  IMAD R4, R4, 0x2000, R61 ;  /* 0x0000200004047824 */ /* 0x000fe200078e023d */
[----:B------:R-:W-:Y:S02]  /*1c00*/  ISETP.NE.AND P2, PT, RZ, UR47, PT ;  /* 0x0000002fff007c0c */ /* 0x000fe4000bf45270 */
[----:B------:R0:W1:Y:S01]  /*1c10*/  SYNCS.PHASECHK.TRANS64.TRYWAIT P1, [R3+URZ], R82 ;  /* 0x00000052030075a7 */ /* 0x000062000802017f */
[----:B------:R-:W-:Y:S01]  /*1c20*/  VIADD R6, R4, UR46 ;  /* 0x0000002e04067c36 */ /* 0x000fe20008000000 */
[----:B------:R0:W2:Y:S09]  /*1c30*/  LDS.U8 R5, [R4+UR46+0x800] ;  /* 0x0008002e04057984 */ /* 0x0000b20008000000 */
[----:B------:R-:W-:Y:S05]  /*1c40*/  WARPSYNC.ALL ;  /* 0x0000000000007948 */ /* 0x000fea0003800000 */
[----:B------:R-:W-:Y:S01]  /*1c50*/  IMAD.IADD R78, R65, 0x1, R6 ;  /* 0x00000001414e7824 */ /* 0x000fe200078e0206 */
[----:B------:R-:W2:Y:S04]  /*1c60*/  LDS.U8 R8, [R4+UR46+0x840] ;  /* 0x0008402e04087984 */ /* 0x000ea80008000000 */
[----:B------:R-:W-:Y:S04]  /*1c70*/  LDS.U8 R7, [R4+UR46+0x808] ;  /* 0x0008082e04077984 */ /* 0x000fe80008000000 */
[----:B------:R-:W3:Y:S04]  /*1c80*/  LDS.U8 R12, [R4+UR46+0x848] ;  /* 0x0008482e040c7984 */ /* 0x000ee80008000000 */
[----:B------:R-:W-:Y:S04]  /*1c90*/  LDS.U8 R9, [R4+UR46+0xc00] ;  /* 0x000c002e04097984 */ /* 0x000fe80008000000 */
[----:B------:R-:W4:Y:S04]  /*1ca0*/  LDS.U8 R26, [R4+UR46+0xc40] ;  /* 0x000c402e041a7984 */ /* 0x000f280008000000 */
[----:B------:R-:W-:Y:S04]  /*1cb0*/  LDS.U8 R11, [R4+UR46+0xc08] ;  /* 0x000c082e040b7984 */ /* 0x000fe80008000000 */
[----:B------:R-:W0:Y:S04]  /*1cc0*/  LDS.U8 R30, [R4+UR46+0xc48] ;  /* 0x000c482e041e7984 */ /* 0x000e280008000000 */
[----:B------:R-:W-:Y:S04]  /*1cd0*/  LDS.U8 R13, [R4+UR46+0x1000] ;  /* 0x0010002e040d7984 */ /* 0x000fe80008000000 */
[----:B------:R-:W1:Y:S04]  /*1ce0*/  LDS.U8 R36, [R4+UR46+0x1040] ;  /* 0x0010402e04247984 */ /* 0x000e680008000000 */
[----:B------:R-:W-:Y:S04]  /*1cf0*/  LDS.U8 R15, [R4+UR46+0x1008] ;  /* 0x0010082e040f7984 */ /* 0x000fe80008000000 */
[----:B------:R-:W1:Y:S01]  /*1d00*/  LDS.U8 R40, [R4+UR46+0x1048] ;  /* 0x0010482e04287984 */ /* 0x000e620008000000 */
[----:B--2---:R-:W-:-:S03]  /*1d10*/  PRMT R5, R8, 0x7604, R5 ;  /* 0x0000760408057816 */ /* 0x004fc60000000005 */
[----:B------:R-:W-:Y:S04]  /*1d20*/  LDS.U8 R21, [R4+UR46+0x1400] ;  /* 0x0014002e04157984 */ /* 0x000fe80008000000 */
[----:B------:R-:W2:Y:S01]  /*1d30*/  LDS.U8 R46, [R4+UR46+0x1440] ;  /* 0x0014402e042e7984 */ /* 0x000ea20008000000 */
[----:B---3--:R-:W-:-:S03]  /*1d40*/  PRMT R7, R12, 0x7604, R7 ;  /* 0x000076040c077816 */ /* 0x008fc60000000007 */
[----:B------:R-:W-:Y:S04]  /*1d50*/  LDS.U8 R23, [R4+UR46+0x1408] ;  /* 0x0014082e04177984 */ /* 0x000fe80008000000 */
[----:B------:R-:W3:Y:S01]  /*1d60*/  LDS.U8 R50, [R4+UR46+0x1448] ;  /* 0x0014482e04327984 */ /* 0x000ee20008000000 */
[----:B----4-:R-:W-:-:S03]  /*1d70*/  PRMT R9, R26, 0x7604, R9 ;  /* 0x000076041a097816 */ /* 0x010fc60000000009 */
[----:B------:R-:W4:Y:S04]  /*1d80*/  LDS.U8 R6, [R78+0x800] ;  /* 0x000800004e067984 */ /* 0x000f280000000000 */
[----:B------:R-:W4:Y:S01]  /*1d90*/  LDS.U8 R14, [R78+0x808] ;  /* 0x000808004e0e7984 */ /* 0x000f220000000000 */
[----:B0-----:R-:W-:-:S03]  /*1da0*/  PRMT R11, R30, 0x7604, R11 ;  /* 0x000076041e0b7816 */ /* 0x001fc6000000000b */
[----:B------:R-:W0:Y:S04]  /*1db0*/  LDS.U8 R28, [R78+0xc00] ;  /* 0x000c00004e1c7984 */ /* 0x000e280000000000 */
[----:B------:R-:W0:Y:S01]  /*1dc0*/  LDS.U8 R32, [R78+0xc08] ;  /* 0x000c08004e207984 */ /* 0x000e220000000000 */
[----:B-1----:R-:W-:-:S03]  /*1dd0*/  PRMT R13, R36, 0x7604, R13 ;  /* 0x00007604240d7816 */ /* 0x002fc6000000000d */
[----:B------:R-:W1:Y:S04]  /*1de0*/  LDS.U8 R38, [R78+0x1000] ;  /* 0x001000004e267984 */ /* 0x000e680000000000 */
[----:B------:R-:W1:Y:S01]  /*1df0*/  LDS.U8 R42, [R78+0x1008] ;  /* 0x001008004e2a7984 */ /* 0x000e620000000000 */
[----:B------:R-:W-:-:S03]  /*1e00*/  PRMT R15, R40, 0x7604, R15 ;  /* 0x00007604280f7816 */ /* 0x000fc6000000000f */
[----:B------:R-:W1:Y:S04]  /*1e10*/  LDS.U8 R48, [R78+0x1400] ;  /* 0x001400004e307984 */ /* 0x000e680000000000 */
[----:B------:R-:W1:Y:S01]  /*1e20*/  LDS.U8 R52, [R78+0x1408] ;  /* 0x001408004e347984 */ /* 0x000e620000000000 */
[----:B--2---:R-:W-:-:S03]  /*1e30*/  PRMT R21, R46, 0x7604, R21 ;  /* 0x000076042e157816 */ /* 0x004fc60000000015 */
[----:B------:R-:W2:Y:S04]  /*1e40*/  LDS.U8 R10, [R78+0x840] ;  /* 0x000840004e0a7984 */ /* 0x000ea80000000000 */
[----:B------:R-:W2:Y:S01]  /*1e50*/  LDS.U8 R20, [R78+0x848] ;  /* 0x000848004e147984 */ /* 0x000ea20000000000 */
[----:B---3--:R-:W-:-:S03]  /*1e60*/  PRMT R23, R50, 0x7604, R23 ;  /* 0x0000760432177816 */ /* 0x008fc60000000017 */
[----:B------:R-:W3:Y:S01]  /*1e70*/  LDS.U8 R74, [R78+0xc40] ;  /* 0x000c40004e4a7984 */ /* 0x000ee20000000000 */
[----:B----4-:R-:W-:-:S03]  /*1e80*/  PRMT R5, R6, 0x7054, R5 ;  /* 0x0000705406057816 */ /* 0x010fc60000000005 */
[----:B------:R-:W4:Y:S01]  /*1e90*/  LDS.U8 R34, [R78+0xc48] ;  /* 0x000c48004e227984 */ /* 0x000f220000000000 */
[----:B------:R-:W-:-:S03]  /*1ea0*/  PRMT R7, R14, 0x7054, R7 ;  /* 0x000070540e077816 */ /* 0x000fc60000000007 */
[----:B------:R-:W4:Y:S01]  /*1eb0*/  LDS.U8 R68, [R78+0x1040] ;  /* 0x001040004e447984 */ /* 0x000f220000000000 */
[----:B0-----:R-:W-:-:S03]  /*1ec0*/  PRMT R9, R28, 0x7054, R9 ;  /* 0x000070541c097816 */ /* 0x001fc60000000009 */
[----:B------:R-:W0:Y:S01]  /*1ed0*/  LDS.U8 R44, [R78+0x1048] ;  /* 0x001048004e2c7984 */ /* 0x000e220000000000 */
[----:B------:R-:W-:-:S03]  /*1ee0*/  PRMT R11, R32, 0x7054, R11 ;  /* 0x00007054200b7816 */ /* 0x000fc6000000000b */
[----:B------:R-:W0:Y:S01]  /*1ef0*/  LDS.U8 R70, [R78+0x1440] ;  /* 0x001440004e467984 */ /* 0x000e220000000000 */
[----:B-1----:R-:W-:-:S03]  /*1f00*/  PRMT R13, R38, 0x7054, R13 ;  /* 0x00007054260d7816 */ /* 0x002fc6000000000d */
[----:B------:R-:W1:Y:S01]  /*1f10*/  LDS.U8 R54, [R78+0x1448] ;  /* 0x001448004e367984 */ /* 0x000e620000000000 */
[----:B------:R-:W-:Y:S02]  /*1f20*/  PRMT R15, R42, 0x7054, R15 ;  /* 0x000070542a0f7816 */ /* 0x000fe4000000000f */
[----:B------:R-:W-:Y:S02]  /*1f30*/  PRMT R21, R48, 0x7054, R21 ;  /* 0x0000705430157816 */ /* 0x000fe40000000015 */
[----:B------:R-:W-:Y:S02]  /*1f40*/  PRMT R23, R52, 0x7054, R23 ;  /* 0x0000705434177816 */ /* 0x000fe40000000017 */
[----:B--2---:R-:W-:Y:S02]  /*1f50*/  PRMT R72, R10, 0x654, R5 ;  /* 0x000006540a487816 */ /* 0x004fe40000000005 */
[----:B------:R-:W-:Y:S02]  /*1f60*/  PRMT R73, R20, 0x654, R7 ;  /* 0x0000065414497816 */ /* 0x000fe40000000007 */
[----:B---3--:R-:W-:-:S02]  /*1f70*/  PRMT R74, R74, 0x654, R9 ;  /* 0x000006544a4a7816 */ /* 0x008fc40000000009 */
[----:B----4-:R-:W-:Y:S02]  /*1f80*/  PRMT R75, R34, 0x654, R11 ;  /* 0x00000654224b7816 */ /* 0x010fe4000000000b */
[----:B------:R-:W-:Y:S02]  /*1f90*/  PRMT R68, R68, 0x654, R13 ;  /* 0x0000065444447816 */ /* 0x000fe4000000000d */
[----:B0-----:R-:W-:Y:S02]  /*1fa0*/  PRMT R69, R44, 0x654, R15 ;  /* 0x000006542c457816 */ /* 0x001fe4000000000f */
[----:B------:R-:W-:Y:S02]  /*1fb0*/  PRMT R70, R70, 0x654, R21 ;  /* 0x0000065446467816 */ /* 0x000fe40000000015 */
[----:B-1----:R-:W-:Y:S02]  /*1fc0*/  PRMT R71, R54, 0x654, R23 ;  /* 0x0000065436477816 */ /* 0x002fe40000000017 */
[----:B------:R-:W-:Y:S01]  /*1fd0*/  R2UR UR4, R24 ;  /* 0x00000000180472ca */ /* 0x000fe200000e0000 */
[----:B------:R-:W-:Y:S01]  /*1fe0*/  UMOV UR7, 0x40000040 ;  /* 0x4000004000077882 */ /* 0x000fe20000000000 */
[----:B------:R-:W-:-:S11]  /*1ff0*/  WARPGROUP.ARRIVE ;  /* 0x00000000000079c5 */ /* 0x000fd60000000000 */
[----:B------:R-:W-:-:S04]  /*2000*/  USHF.R.U32.HI UR4, URZ, 0x4, UR4 ;  /* 0x000000043f047899 */ /* 0x000fc80008011604 */
[----:B------:R-:W-:-:S04]  /*2010*/  ULOP3.LUT UR4, UR4, 0x3fff, URZ, 0xc0, !UPT ;  /* 0x00003fff04047892 */ /* 0x000fc8000f8ec03f */
[----:B------:R-:W-:-:S04]  /*2020*/  ULOP3.LUT UR8, UR4, 0x10000, URZ, 0xfc, !UPT ;  /* 0x0001000004087892 */ /* 0x000fc8000f8efc3f */
[----:B------:R-:W-:-:S07]  /*2030*/  ULEA UR4, UR41, UR8, 0x9 ;  /* 0x0000000829047291 */ /* 0x000fce000f8e483f */
[----:B------:R-:W-:Y:S02]  /*2040*/  UMOV UR6, UR4 ;  /* 0x0000000400067c82 */ /* 0x000fe40008000000 */
[----:B------:R-:W-:Y:S01]  /*2050*/  QGMMA.64x64x32.F32.E5M2.E4M3 R24, R72, gdesc[UR4], RZ, !UPT, gsb0 ;  /* 0x00e0000448187df3 */ /* 0x000fe2000c0018ff */
[----:B------:R-:W-:Y:S01]  /*2060*/  UIADD3 UR6, UR4, 0x2, URZ ;  /* 0x0000000204067890 */ /* 0x000fe2000fffe03f */
[----:B------:R-:W-:Y:S01]  /*2070*/  UMOV UR7, 0x40000040 ;  /* 0x4000004000077882 */ /* 0x000fe20000000000 */
[----:B------:R-:W-:Y:S02]  /*2080*/  WARPGROUP.DEPBAR.LE gsb0, 0x0 ;  /* 0x00008000000079c5 */ /* 0x000fe40000010000 */
[----:B------:R-:W-:-:S06]  /*2090*/  WARPGROUP.ARRIVE ;  /* 0x00000000000079c5 */ /* 0x000fcc0000000000 */
[----:B------:R-:W-:Y:S01]  /*20a0*/  QGMMA.64x64x32.F32.E5M2.E4M3 R24, R68, gdesc[UR4], R24, gsb0 ;  /* 0x00e0000444187df3 */ /* 0x000fe20008001818 */
[----:B------:R-:W-:Y:S01]  /*20b0*/  UIADD3 UR6, UR4, 0x4, URZ ;  /* 0x0000000404067890 */ /* 0x000fe2000fffe03f */
[----:B------:R-:W-:Y:S01]  /*20c0*/  UMOV UR7, 0x40000040 ;  /* 0x4000004000077882 */ /* 0x000fe20000000000 */
[----:B------:R-:W-:Y:S01]  /*20d0*/  UIADD3 UR4, UR4, 0x6, URZ ;  /* 0x0000000604047890 */ /* 0x000fe2000fffe03f */
[----:B------:R-:W-:Y:S02]  /*20e0*/  WARPGROUP.DEPBAR.LE gsb0, 0x0 ;  /* 0x00008000000079c5 */ /* 0x000fe40000010000 */
[----:B------:R-:W-:Y:S04]  /*20f0*/  LDS.U8 R5, [R4+UR46+0x1800] ;  /* 0x0018002e04057984 */ /* 0x000fe80008000000 */
[----:B------:R-:W0:Y:S04]  /*2100*/  LDS.U8 R6, [R4+UR46+0x1840] ;  /* 0x0018402e04067984 */ /* 0x000e280008000000 */
[----:B------:R-:W-:Y:S04]  /*2110*/  LDS.U8 R7, [R4+UR46+0x1808] ;  /* 0x0018082e04077984 */ /* 0x000fe80008000000 */
[----:B------:R-:W1:Y:S04]  /*2120*/  LDS.U8 R10, [R4+UR46+0x1848] ;  /* 0x0018482e040a7984 */ /* 0x000e680008000000 */
[----:B------:R-:W-:Y:S04]  /*2130*/  LDS.U8 R9, [R4+UR46+0x1c00] ;  /* 0x001c002e04097984 */ /* 0x000fe80008000000 */
[----:B------:R-:W2:Y:S04]  /*2140*/  LDS.U8 R20, [R4+UR46+0x1c40] ;  /* 0x001c402e04147984 */ /* 0x000ea80008000000 */
[----:B------:R-:W-:Y:S04]  /*2150*/  LDS.U8 R13, [R4+UR46+0x1c08] ;  /* 0x001c082e040d7984 */ /* 0x000fe80008000000 */
[----:B------:R-:W3:Y:S04]  /*2160*/  LDS.U8 R72, [R4+UR46+0x1c48] ;  /* 0x001c482e04487984 */ /* 0x000ee80008000000 */
[----:B------:R-:W4:Y:S04]  /*2170*/  LDS.U8 R8, [R78+0x1800] ;  /* 0x001800004e087984 */ /* 0x000f280000000000 */
[----:B------:R-:W4:Y:S04]  /*2180*/  LDS.U8 R12, [R78+0x1808] ;  /* 0x001808004e0c7984 */ /* 0x000f280000000000 */
        /* <DEDUP_REMOVED lines=8> */
[----:B--2---:R-:W-:Y:S02]  /*2210*/  PRMT R9, R20, 0x7604, R9 ;  /* 0x0000760414097816 */ /* 0x004fe40000000009 */
[----:B---3--:R-:W-:Y:S02]  /*2220*/  PRMT R13, R72, 0x7604, R13 ;  /* 0x00007604480d7816 */ /* 0x008fe4000000000d */
[----:B----4-:R-:W-:Y:S02]  /*2230*/  PRMT R5, R8, 0x7054, R5 ;  /* 0x0000705408057816 */ /* 0x010fe40000000005 */
[----:B------:R-:W-:-:S02]  /*2240*/  PRMT R7, R12, 0x7054, R7 ;  /* 0x000070540c077816 */ /* 0x000fc40000000007 */
[----:B------:R-:W-:Y:S02]  /*2250*/  PRMT R70, R70, 0x7054, R9 ;  /* 0x0000705446467816 */ /* 0x000fe40000000009 */
[----:B------:R-:W-:Y:S02]  /*2260*/  PRMT R13, R74, 0x7054, R13 ;  /* 0x000070544a0d7816 */ /* 0x000fe4000000000d */
[----:B0-----:R-:W-:Y:S02]  /*2270*/  PRMT R68, R68, 0x654, R5 ;  /* 0x0000065444447816 */ /* 0x001fe40000000005 */
[----:B------:R-:W-:Y:S02]  /*2280*/  PRMT R69, R14, 0x654, R7 ;  /* 0x000006540e457816 */ /* 0x000fe40000000007 */
[----:B-1----:R-:W-:Y:S02]  /*2290*/  PRMT R70, R11, 0x654, R70 ;  /* 0x000006540b467816 */ /* 0x002fe40000000046 */
[----:B------:R-:W-:-:S04]  /*22a0*/  PRMT R71, R76, 0x654, R13 ;  /* 0x000006544c477816 */ /* 0x000fc8000000000d */
[----:B------:R-:W-:-:S06]  /*22b0*/  WARPGROUP.ARRIVE ;  /* 0x00000000000079c5 */ /* 0x000fcc0000000000 */
[----:B------:R-:W-:Y:S01]  /*22c0*/  QGMMA.64x64x32.F32.E5M2.E4M3 R24, R68, gdesc[UR4], R24, gsb0 ;  /* 0x00e0000444187df3 */ /* 0x000fe20008001818 */
[----:B------:R-:W-:Y:S01]  /*22d0*/  UMOV UR6, UR4 ;  /* 0x0000000400067c82 */ /* 0x000fe20008000000 */
[----:B------:R-:W-:Y:S01]  /*22e0*/  UMOV UR7, 0x40000040 ;  /* 0x4000004000077882 */ /* 0x000fe20000000000 */
        /* <DEDUP_REMOVED lines=30> */
[----:B------:R-:W-:Y:S03]  /*24d0*/  QGMMA.64x64x32.F32.E5M2.E4M3 R24, R68, gdesc[UR4], R24, gsb0 ;  /* 0x00e0000444187df3 */ /* 0x000fe60008001818 */
[----:B------:R-:W-:Y:S02]  /*24e0*/  WARPGROUP.DEPBAR.LE gsb0, 0x0 ;  /* 0x00008000000079c5 */ /* 0x000fe40000010000 */
[----:B------:R-:W-:Y:S05]  /*24f0*/  @!P2 BRA `(.L_x_26) ;  /* 0x00000014005ca947 */ /* 0x000fea0003800000 */
[----:B------:R-:W-:Y:S05]  /*2500*/  @!P0 BRA `(.L_x_27) ;  /* 0x0000000000048947 */ /* 0x000fea0003800000 */
[----:B------:R-:W-:Y:S01]  /*2510*/  BPT.TRAP 0x1 ;  /* 0x000000040000795c */ /* 0x000fe20000300000 */
.L_x_27:
[----:B------:R-:W-:-:S05]  /*2520*/  IMAD.SHL.U32 R80, R0, 0x2000, RZ ;  /* 0x0000200000507824 */ /* 0x000fca00078e00ff */
[----:B------:R-:W-:-:S05]  /*2530*/  IADD3 R4, R80, UR46, R61 ;  /* 0x0000002e50047c10 */ /* 0x000fca000fffe03d */
[----:B------:R-:W-:Y:S01]  /*2540*/  IMAD.IADD R11, R65, 0x1, R4 ;  /* 0x00000001410b7824 */ /* 0x000fe200078e0204 */
[----:B------:R-:W-:Y:S06]  /*2550*/  @P1 BRA `(.L_x_28) ;  /* 0x0000000000081947 */ /* 0x000fec0003800000 */
[----:B------:R-:W0:Y:S02]  /*2560*/  SYNCS.PHASECHK.TRANS64.TRYWAIT P1, [R3+URZ], R82 ;  /* 0x00000052030075a7 */ /* 0x000e24000802017f */
[----:B0-----:R-:W-:Y:S05]  /*2570*/  @!P1 BRA `(.L_x_29) ;  /* 0x0000005c00909947 */ /* 0x001fea0003800000 */
.L_x_28:
[----:B0-----:R-:W-:Y:S01]  /*2580*/  LDS.U8 R3, [R4+0x800] ;  /* 0x0008000004037984 */ /* 0x001fe20000000000 */
[----:B------:R-:W0:Y:S01]  /*2590*/  LDC R13, c[0x0][0x28c] ;  /* 0x0000a300ff0d7b82 */ /* 0x000e220000000800 */
[----:B------:R-:W-:Y:S02]  /*25a0*/  UMOV UR4, UR41 ;  /* 0x0000002900047c82 */ /* 0x000fe40008000000 */
[----:B------:R-:W1:Y:S04]  /*25b0*/  LDS.U8 R6, [R4+0x840] ;  /* 0x0008400004067984 */ /* 0x000e680000000000 */
[----:B------:R-:W-:Y:S04]  /*25c0*/  LDS.U8 R5, [R4+0x808] ;  /* 0x0008080004057984 */ /* 0x000fe80000000000 */
[----:B------:R-:W2:Y:S04]  /*25d0*/  LDS.U8 R12, [R4+0x848] ;  /* 0x00084800040c7984 */ /* 0x000ea80000000000 */
[----:B------:R-:W-:Y:S04]  /*25e0*/  LDS.U8 R7, [R4+0xc00] ;  /* 0x000c000004077984 */ /* 0x000fe80000000000 */
[----:B------:R-:W3:Y:S04]  /*25f0*/  LDS.U8 R68, [R4+0xc40] ;  /* 0x000c400004447984 */ /* 0x000ee80000000000 */
[----:B------:R-:W-:Y:S01]  /*2600*/  LDS.U8 R9, [R4+0xc08] ;  /* 0x000c080004097984 */ /* 0x000fe20000000000 */
[----:B0-----:R-:W-:-:S03]  /*2610*/  ISETP.GE.AND P1, PT, R13, 0x101, PT ;  /* 0x000001010d00780c */ /* 0x001fc60003f26270 */
[----:B------:R-:W0:Y:S04]  /*2620*/  LDS.U8 R74, [R4+0xc48] ;  /* 0x000c4800044a7984 */ /* 0x000e280000000000 */
[----:B------:R-:W4:Y:S04]  /*2630*/  LDS.U8 R8, [R11+0x800] ;  /* 0x000800000b087984 */ /* 0x000f280000000000 */
[----:B------:R-:W4:Y:S04]  /*2640*/  LDS.U8 R14, [R11+0x808] ;  /* 0x000808000b0e7984 */ /* 0x000f280000000000 */
[----:B------:R-:W4:Y:S04]  /*2650*/  LDS.U8 R70, [R11+0xc00] ;  /* 0x000c00000b467984 */ /* 0x000f280000000000 */
[----:B------:R-:W4:Y:S01]  /*2660*/  LDS.U8 R76, [R11+0xc08] ;  /* 0x000c08000b4c7984 */ /* 0x000f220000000000 */
[----:B-1----:R-:W-:-:S03]  /*2670*/  PRMT R3, R6, 0x7604, R3 ;  /* 0x0000760406037816 */ /* 0x002fc60000000003 */
[----:B------:R-:W1:Y:S04]  /*2680*/  LDS.U8 R10, [R11+0x840] ;  /* 0x000840000b0a7984 */ /* 0x000e680000000000 */
[----:B------:R-:W1:Y:S01]  /*2690*/  LDS.U8 R20, [R11+0x848] ;  /* 0x000848000b147984 */ /* 0x000e620000000000 */
[----:B--2---:R-:W-:-:S03]  /*26a0*/  PRMT R5, R12, 0x7604, R5 ;  /* 0x000076040c057816 */ /* 0x004fc60000000005 */
[----:B------:R-:W2:Y:S04]  /*26b0*/  LDS.U8 R72, [R11+0xc40] ;  /* 0x000c40000b487984 */ /* 0x000ea80000000000 */
[----:B------:R-:W2:Y:S01]  /*26c0*/  LDS.U8 R78, [R11+0xc48] ;  /* 0x000c48000b4e7984 */ /* 0x000ea20000000000 */
[----:B---3--:R-:W-:Y:S02]  /*26d0*/  PRMT R7, R68, 0x7604, R7 ;  /* 0x0000760444077816 */ /* 0x008fe40000000007 */
[----:B0-----:R-:W-:Y:S02]  /*26e0*/  PRMT R9, R74, 0x7604, R9 ;  /* 0x000076044a097816 */ /* 0x001fe40000000009 */
[----:B----4-:R-:W-:Y:S02]  /*26f0*/  PRMT R3, R8, 0x7054, R3 ;  /* 0x0000705408037816 */ /* 0x010fe40000000003 */
[----:B------:R-:W-:-:S02]  /*2700*/  PRMT R5, R14, 0x7054, R5 ;  /* 0x000070540e057816 */ /* 0x000fc40000000005 */
[----:B------:R-:W-:Y:S02]  /*2710*/  PRMT R7, R70, 0x7054, R7 ;  /* 0x0000705446077816 */ /* 0x000fe40000000007 */
[----:B------:R-:W-:Y:S02]  /*2720*/  PRMT R9, R76, 0x7054, R9 ;  /* 0x000070544c097816 */ /* 0x000fe40000000009 */
[----:B-1----:R-:W-:Y:S02]  /*2730*/  PRMT R84, R10, 0x654, R3 ;  /* 0x000006540a547816 */ /* 0x002fe40000000003 */
[----:B------:R-:W-:Y:S02]  /*2740*/  PRMT R85, R20, 0x654, R5 ;  /* 0x0000065414557816 */ /* 0x000fe40000000005 */
[----:B--2---:R-:W-:Y:S02]  /*2750*/  PRMT R86, R72, 0x654, R7 ;  /* 0x0000065448567816 */ /* 0x004fe40000000007 */
[----:B------:R-:W-:Y:S01]  /*2760*/  PRMT R87, R78, 0x654, R9 ;  /* 0x000006544e577816 */ /* 0x000fe20000000009 */
[----:B------:R-:W-:Y:S06]  /*2770*/  @!P1 BRA `(.L_x_30) ;  /* 0x0000000800cc9947 */ /* 0x000fec0003800000 */
[----:B------:R-:W-:Y:S01]  /*2780*/  R2UR UR6, R0 ;  /* 0x00000000000672ca */ /* 0x000fe200000e0000 */
[----:B------:R-:W-:Y:S01]  /*2790*/  IMAD.U32 R3, RZ, RZ, UR47 ;  /* 0x0000002fff037e24 */ /* 0x000fe2000f8e00ff */
[----:B------:R-:W-:-:S13]  /*27a0*/  UMOV UR4, UR41 ;  /* 0x0000002900047c82 */ /* 0x000fda0008000000 */
.L_x_38:
[----:B------:R-:W-:-:S04]  /*27b0*/  UIADD3 UR5, UR6, 0x1, URZ ;  /* 0x0000000106057890 */ /* 0x000fc8000fffe03f */
[----:B------:R-:W-:-:S04]  /*27c0*/  UISETP.NE.AND UP0, UPT, UR5, 0xe, UPT ;  /* 0x0000000e0500788c */ /* 0x000fc8000bf05270 */
[----:B------:R-:W-:Y:S02]  /*27d0*/  USEL UR7, URZ, 0x1, UP0 ;  /* 0x000000013f077887 */ /* 0x000fe40008000000 */
[----:B------:R-:W-:-:S04]  /*27e0*/  USEL UR5, UR5, URZ, UP0 ;  /* 0x0000003f05057287 */ /* 0x000fc80008000000 */
[----:B------:R-:W-:Y:S02]  /*27f0*/  LOP3.LUT R77, R77, UR7, RZ, 0x3c, !PT ;  /* 0x000000074d4d7c12 */ /* 0x000fe4000f8e3cff */
[----:B------:R-:W-:Y:S01]  /*2800*/  IMAD.U32 R0, RZ, RZ, UR5 ;  /* 0x00000005ff007e24 */ /* 0x000fe2000f8e00ff */
[----:B------:R-:W-:Y:S06]  /*2810*/  @!P0 BRA `(.L_x_31) ;  /* 0x0000000000048947 */ /* 0x000fec0003800000 */
[----:B------:R-:W-:Y:S01]  /*2820*/  BPT.TRAP 0x1 ;  /* 0x000000040000795c */ /* 0x000fe20000300000 */
.L_x_31:
[----:B------:R-:W-:Y:S01]  /*2830*/  LEA R15, R0, UR46, 0x3 ;  /* 0x0000002e000f7c11 */ /* 0x000fe2000f8e18ff */
[----:B------:R-:W-:Y:S01]  /*2840*/  ULEA UR9, UR6, UR8, 0x9 ;  /* 0x0000000806097291 */ /* 0x000fe2000f8e483f */
[----:B------:R-:W-:Y:S01]  /*2850*/  SHF.L.U32 R78, R77, 0x1f, RZ ;  /* 0x0000001f4d4e7819 */ /* 0x000fe200000006ff */
[----:B------:R-:W-:Y:S01]  /*2860*/  IMAD.U32 R4, RZ, RZ, UR6 ;  /* 0x00000006ff047e24 */ /* 0x000fe2000f8e00ff */
[----:B------:R-:W-:Y:S02]  /*2870*/  UMOV UR7, 0x40000040 ;  /* 0x4000004000077882 */ /* 0x000fe40000000000 */
[----:B------:R0:W1:Y:S01]  /*2880*/  SYNCS.PHASECHK.TRANS64.TRYWAIT P1, [R15+URZ], R78 ;  /* 0x0000004e0f0075a7 */ /* 0x000062000802017f */
[----:B------:R-:W-:Y:S01]  /*2890*/  WARPGROUP.ARRIVE ;  /* 0x00000000000079c5 */ /* 0x000fe20000000000 */
[----:B------:R-:W-:Y:S01]  /*28a0*/  UMOV UR6, UR9 ;  /* 0x0000000900067c82 */ /* 0x000fe20008000000 */
[----:B------:R-:W-:-:S04]  /*28b0*/  IMAD R4, R4, 0x2000, R61 ;  /* 0x0000200004047824 */ /* 0x000fc800078e023d */
[----:B------:R-:W-:Y:S01]  /*28c0*/  QGMMA.64x64x32.F32.E5M2.E4M3 R24, R84, gdesc[UR4], R24, gsb0 ;  /* 0x00e0000454187df3 */ /* 0x000fe20008001818 */
[----:B------:R-:W-:Y:S01]  /*28d0*/  VIADD R8, R4, UR46 ;  /* 0x0000002e04087c36 */ /* 0x000fe20008000000 */
[----:B------:R-:W-:Y:S01]  /*28e0*/  UIADD3 UR6, UR9, 0x2, URZ ;  /* 0x0000000209067890 */ /* 0x000fe2000fffe03f */
[----:B------:R-:W-:Y:S02]  /*28f0*/  UMOV UR7, 0x40000040 ;  /* 0x4000004000077882 */ /* 0x000fe40000000000 */
[----:B------:R-:W-:Y:S01]  /*2900*/  IMAD.IADD R21, R65, 0x1, R8 ;  /* 0x0000000141157824 */ /* 0x000fe200078e0208 */
[----:B------:R-:W-:Y:S02]  /*2910*/  WARPGROUP.DEPBAR.LE gsb0, 0x0 ;  /* 0x00008000000079c5 */ /* 0x000fe40000010000 */
[----:B------:R-:W-:Y:S04]  /*2920*/  LDS.U8 R5, [R4+UR46+0x1000] ;  /* 0x0010002e04057984 */ /* 0x000fe80008000000 */
[----:B------:R-:W2:Y:S04]  /*2930*/  LDS.U8 R6, [R4+UR46+0x1040] ;  /* 0x0010402e04067984 */ /* 0x000ea80008000000 */
[----:B------:R-:W-:Y:S04]  /*2940*/  LDS.U8 R7, [R4+UR46+0x1008] ;  /* 0x0010082e04077984 */ /* 0x000fe80008000000 */
[----:B------:R-:W3:Y:S04]  /*2950*/  LDS.U8 R10, [R4+UR46+0x1048] ;  /* 0x0010482e040a7984 */ /* 0x000ee80008000000 */
[----:B------:R-:W-:Y:S04]  /*2960*/  LDS.U8 R9, [R4+UR46+0x1400] ;  /* 0x0014002e04097984 */ /* 0x000fe80008000000 */
[----:B------:R-:W4:Y:S04]  /*2970*/  LDS.U8 R20, [R4+UR46+0x1440] ;  /* 0x0014402e04147984 */ /* 0x000f280008000000 */
[----:B------:R-:W-:Y:S04]  /*2980*/  LDS.U8 R13, [R4+UR46+0x1408] ;  /* 0x0014082e040d7984 */ /* 0x000fe80008000000 */
[----:B------:R-:W0:Y:S04]  /*2990*/  LDS.U8 R72, [R4+UR46+0x1448] ;  /* 0x0014482e04487984 */ /* 0x000e280008000000 */
[----:B------:R-:W1:Y:S04]  /*29a0*/  LDS.U8 R8, [R21+0x1000] ;  /* 0x0010000015087984 */ /* 0x000e680000000000 */
[----:B------:R-:W1:Y:S04]  /*29b0*/  LDS.U8 R12, [R21+0x1008] ;  /* 0x00100800150c7984 */ /* 0x000e680000000000 */
[----:B------:R-:W1:Y:S04]  /*29c0*/  LDS.U8 R70, [R21+0x1400] ;  /* 0x0014000015467984 */ /* 0x000e680000000000 */
[----:B------:R-:W1:Y:S01]  /*29d0*/  LDS.U8 R74, [R21+0x1408] ;  /* 0x00140800154a7984 */ /* 0x000e620000000000 */
[----:B--2---:R-:W-:-:S03]  /*29e0*/  PRMT R5, R6, 0x7604, R5 ;  /* 0x0000760406057816 */ /* 0x004fc60000000005 */
[----:B------:R-:W2:Y:S04]  /*29f0*/  LDS.U8 R68, [R21+0x1040] ;  /* 0x0010400015447984 */ /* 0x000ea80000000000 */
[----:B------:R-:W2:Y:S01]  /*2a00*/  LDS.U8 R14, [R21+0x1048] ;  /* 0x00104800150e7984 */ /* 0x000ea20000000000 */
[----:B---3--:R-:W-:-:S03]  /*2a10*/  PRMT R7, R10, 0x7604, R7 ;  /* 0x000076040a077816 */ /* 0x008fc60000000007 */
[----:B------:R-:W3:Y:S04]  /*2a20*/  LDS.U8 R11, [R21+0x1440] ;  /* 0x00144000150b7984 */ /* 0x000ee80000000000 */
[----:B------:R-:W3:Y:S01]  /*2a30*/  LDS.U8 R76, [R21+0x1448] ;  /* 0x00144800154c7984 */ /* 0x000ee20000000000 */
[----:B----4-:R-:W-:Y:S02]  /*2a40*/  PRMT R9, R20, 0x7604, R9 ;  /* 0x0000760414097816 */ /* 0x010fe40000000009 */
[----:B0-----:R-:W-:Y:S02]  /*2a50*/  PRMT R13, R72, 0x7604, R13 ;  /* 0x00007604480d7816 */ /* 0x001fe4000000000d */
[----:B-1----:R-:W-:Y:S02]  /*2a60*/  PRMT R5, R8, 0x7054, R5 ;  /* 0x0000705408057816 */ /* 0x002fe40000000005 */
[----:B------:R-:W-:-:S02]  /*2a70*/  PRMT R7, R12, 0x7054, R7 ;  /* 0x000070540c077816 */ /* 0x000fc40000000007 */
[----:B------:R-:W-:Y:S02]  /*2a80*/  PRMT R70, R70, 0x7054, R9 ;  /* 0x0000705446467816 */ /* 0x000fe40000000009 */
[----:B------:R-:W-:Y:S02]  /*2a90*/  PRMT R13, R74, 0x7054, R13 ;  /* 0x000070544a0d7816 */ /* 0x000fe4000000000d */
[----:B--2---:R-:W-:Y:S02]  /*2aa0*/  PRMT R68, R68, 0x654, R5 ;  /* 0x0000065444447816 */ /* 0x004fe40000000005 */
[----:B------:R-:W-:Y:S02]  /*2ab0*/  PRMT R69, R14, 0x654, R7 ;  /* 0x000006540e457816 */ /* 0x000fe40000000007 */
[----:B---3--:R-:W-:Y:S02]  /*2ac0*/  PRMT R70, R11, 0x654, R70 ;  /* 0x000006540b467816 */ /* 0x008fe40000000046 */
[----:B------:R-:W-:-:S04]  /*2ad0*/  PRMT R71, R76, 0x654, R13 ;  /* 0x000006544c477816 */ /* 0x000fc8000000000d */
[----:B------:R-:W-:-:S06]  /*2ae0*/  WARPGROUP.ARRIVE ;  /* 0x00000000000079c5 */ /* 0x000fcc0000000000 */
[----:B------:R-:W-:Y:S03]  /*2af0*/  QGMMA.64x64x32.F32.E5M2.E4M3 R24, R68, gdesc[UR4], R24, gsb0 ;  /* 0x00e0000444187df3 */ /* 0x000fe60008001818 */
        /* <DEDUP_REMOVED lines=28> */
[----:B------:R-:W-:Y:S01]  /*2cc0*/  PRMT R71, R76, 0x654, R13 ;  /* 0x000006544c477816 */ /* 0x000fe2000000000d */
[----:B------:R-:W-:Y:S06]  /*2cd0*/  @!P0 BRA `(.L_x_32) ;  /* 0x0000000000048947 */ /* 0x000fec0003800000 */
[----:B------:R-:W-:Y:S01]  /*2ce0*/  BPT.TRAP 0x1 ;  /* 0x000000040000795c */ /* 0x000fe20000300000 */
.L_x_32:
[----:B------:R-:W-:Y:S02]  /*2cf0*/  UISETP.GT.U32.AND UP0, UPT, UR42, 0x1, UPT ;  /* 0x000000012a00788c */ /* 0x000fe4000bf04070 */
[----:B------:R-:W-:-:S04]  /*2d00*/  ULEA UR5, UR4, UR46, 0x3 ;  /* 0x0000002e04057291 */ /* 0x000fc8000f8e183f */
[----:B------:R-:W-:Y:S01]  /*2d10*/  UIADD3 UR5, UR5, 0x70, URZ ;  /* 0x0000007005057890 */ /* 0x000fe2000fffe03f */
[----:B------:R-:W-:-:S03]  /*2d20*/  PLOP3.LUT P2, PT, PT, PT, UP0, 0x80, 0x0 ;  /* 0x000000000000781c */ /* 0x000fc60003f4f008 */
[----:B------:R-:W-:-:S09]  /*2d30*/  UPRMT UR5, URZ, 0x654, UR5 ;  /* 0x000006543f057896 */ /* 0x000fd20008000005 */
[----:B------:R-:W-:Y:S01]  /*2d40*/  SYNCS.ARRIVE.TRANS64.RED.A1T0 RZ, [UR5], RZ ;  /* 0x000000ffffff79a7 */ /* 0x000fe20008100405 */
[----:B------:R-:W-:Y:S05]  /*2d50*/  @P2 BRA `(.L_x_33) ;  /* 0x0000000000042947 */ /* 0x000fea0003800000 */
[----:B------:R-:W-:Y:S01]  /*2d60*/  BPT.TRAP 0x1 ;  /* 0x000000040000795c */ /* 0x000fe20000300000 */
.L_x_33:
[----:B------:R-:W-:Y:S01]  /*2d70*/  UIADD3 UR6, UR9, 0x4, URZ ;  /* 0x0000000409067890 */ /* 0x000fe2000fffe03f */
[----:B------:R-:W-:Y:S01]  /*2d80*/  WARPGROUP.ARRIVE ;  /* 0x00000000000079c5 */ /* 0x000fe20000000000 */
[----:B------:R-:W-:Y:S01]  /*2d90*/  UMOV UR7, 0x40000040 ;  /* 0x4000004000077882 */ /* 0x000fe20000000000 */
[----:B------:R-:W-:-:S04]  /*2da0*/  UIADD3 UR4, UR4, 0x1, URZ ;  /* 0x0000000104047890 */ /* 0x000fc8000fffe03f */
[----:B------:R-:W-:-:S05]  /*2db0*/  UISETP.NE.AND UP0, UPT, UR4, 0xe, UPT ;  /* 0x0000000e0400788c */ /* 0x000fca000bf05270 */
[----:B------:R-:W-:Y:S01]  /*2dc0*/  QGMMA.64x64x32.F32.E5M2.E4M3 R24, R68, gdesc[UR4], R24, gsb0 ;  /* 0x00e0000444187df3 */ /* 0x000fe20008001818 */
[----:B------:R-:W-:Y:S02]  /*2dd0*/  USEL UR4, UR4, URZ, UP0 ;  /* 0x0000003f04047287 */ /* 0x000fe40008000000 */
        /* <DEDUP_REMOVED lines=31> */
.L_x_34:
[----:B------:R-:W-:Y:S01]  /*2fd0*/  IMAD.SHL.U32 R80, R0, 0x2000, RZ ;  /* 0x0000200000507824 */ /* 0x000fe200078e00ff */
[----:B------:R-:W-:Y:S04]  /*2fe0*/  BSSY B0, `(.L_x_35) ;  /* 0x0000005000007945 */ /* 0x000fe80003800000 */
[----:B------:R-:W-:Y:S01]  /*2ff0*/  IADD3 R12, R80, UR46, R61 ;  /* 0x0000002e500c7c10 */ /* 0x000fe2000fffe03d */
[----:B------:R-:W-:Y:S06]  /*3000*/  @P1 BRA `(.L_x_36) ;  /* 0x0000000000081947 */ /* 0x000fec0003800000 */
[----:B------:R-:W0:Y:S02]  /*3010*/  SYNCS.PHASECHK.TRANS64.TRYWAIT P1, [R15+URZ], R78 ;  /* 0x0000004e0f0075a7 */ /* 0x000e24000802017f */
[----:B0-----:R-:W-:Y:S05]  /*3020*/  @!P1 BRA `(.L_x_37) ;  /* 0x0000005000f89947 */ /* 0x001fea0003800000 */
.L_x_36:
[----:B------:R-:W-:Y:S05]  /*3030*/  BSYNC B0 ;  /* 0x0000000000007941 */ /* 0x000fea0003800000 */
.L_x_35:
[----:B------:R-:W-:Y:S01]  /*3040*/  IMAD.IADD R14, R65, 0x1, R12 ;  /* 0x00000001410e7824 */ /* 0x000fe200078e020c */
[----:B------:R-:W-:Y:S01]  /*3050*/  LDS.U8 R4, [R12+0x800] ;  /* 0x000800000c047984 */ /* 0x000fe20000000000 */
[----:B------:R-:W-:Y:S05]  /*3060*/  WARPSYNC.ALL ;  /* 0x0000000000007948 */ /* 0x000fea0003800000 */
[----:B------:R-:W1:Y:S04]  /*3070*/  LDS.U8 R5, [R12+0x840] ;  /* 0x000840000c057984 */ /* 0x000e680000000000 */
[----:B------:R-:W-:Y:S04]  /*3080*/  LDS.U8 R6, [R12+0x808] ;  /* 0x000808000c067984 */ /* 0x000fe80000000000 */
[----:B------:R-:W2:Y:S04]  /*3090*/  LDS.U8 R11, [R12+0x848] ;  /* 0x000848000c0b7984 */ /* 0x000ea80000000000 */
[----:B------:R-:W-:Y:S04]  /*30a0*/  LDS.U8 R8, [R12+0xc00] ;  /* 0x000c00000c087984 */ /* 0x000fe80000000000 */
[----:B0-----:R-:W0:Y:S04]  /*30b0*/  LDS.U8 R15, [R12+0xc40] ;  /* 0x000c40000c0f7984 */ /* 0x001e280000000000 */
[----:B------:R-:W-:Y:S04]  /*30c0*/  LDS.U8 R10, [R12+0xc08] ;  /* 0x000c08000c0a7984 */ /* 0x000fe80000000000 */
[----:B------:R-:W3:Y:S04]  /*30d0*/  LDS.U8 R73, [R12+0xc48] ;  /* 0x000c48000c497984 */ /* 0x000ee80000000000 */
        /* <DEDUP_REMOVED lines=10> */
[----:B0-----:R-:W-:Y:S02]  /*3180*/  PRMT R8, R15, 0x7604, R8 ;  /* 0x000076040f087816 */ /* 0x001fe40000000008 */
[----:B---3--:R-:W-:Y:S02]  /*3190*/  PRMT R10, R73, 0x7604, R10 ;  /* 0x00007604490a7816 */ /* 0x008fe4000000000a */
        /* <DEDUP_REMOVED lines=8> */
[----:B------:R-:W-:Y:S01]  /*3220*/  UIADD3 UR6, UR9, 0x6, URZ ;  /* 0x0000000609067890 */ /* 0x000fe2000fffe03f */
[----:B------:R-:W-:Y:S01]  /*3230*/  WARPGROUP.ARRIVE ;  /* 0x00000000000079c5 */ /* 0x000fe20000000000 */
[----:B------:R-:W-:Y:S01]  /*3240*/  UMOV UR7, 0x40000040 ;  /* 0x4000004000077882 */ /* 0x000fe20000000000 */
[C---:B------:R-:W-:Y:S01]  /*3250*/  ISETP.GT.AND P1, PT, R3.reuse, 0x2, PT ;  /* 0x000000020300780c */ /* 0x040fe20003f24270 */
[----:B------:R-:W-:-:S05]  /*3260*/  VIADD R3, R3, 0xffffffff ;  /* 0xffffffff03037836 */ /* 0x000fca0000000000 */
[----:B------:R-:W-:Y:S01]  /*3270*/  QGMMA.64x64x32.F32.E5M2.E4M3 R24, R68, gdesc[UR4], R24, gsb0 ;  /* 0x00e0000444187df3 */ /* 0x000fe20008001818 */
[----:B------:R-:W-:Y:S02]  /*3280*/  R2UR UR6, R0 ;  /* 0x00000000000672ca */ /* 0x000fe400000e0000 */
[----:B------:R-:W-:-:S04]  /*3290*/  WARPGROUP.DEPBAR.LE gsb0, 0x0 ;  /* 0x00008000000079c5 */ /* 0x000fc80000010000 */
[----:B------:R-:W-:Y:S09]  /*32a0*/  @P1 BRA `(.L_x_38) ;  /* 0xfffffff400401947 */ /* 0x000ff2000383ffff */
.L_x_30:
[----:B------:R-:W-:Y:S01]  /*32b0*/  IMAD.MOV.U32 R5, RZ, RZ, 0x40000040 ;  /* 0x40000040ff057424 */ /* 0x000fe200078e00ff */
[----:B------:R-:W-:Y:S01]  /*32c0*/  LEA R4, R0, UR8, 0x9 ;  /* 0x0000000800047c11 */ /* 0x000fe2000f8e48ff */
[----:B------:R-:W-:Y:S01]  /*32d0*/  WARPGROUP.ARRIVE ;  /* 0x00000000000079c5 */ /* 0x000fe20000000000 */
[----:B------:R-:W-:Y:S01]  /*32e0*/  IADD3 R80, R80, UR46, R61 ;  /* 0x0000002e50507c10 */ /* 0x000fe2000fffe03d */
[----:B------:R-:W-:Y:S01]  /*32f0*/  IMAD.MOV.U32 R7, RZ, RZ, 0x40000040 ;  /* 0x40000040ff077424 */ /* 0x000fe200078e00ff */
[C---:B------:R-:W-:Y:S01]  /*3300*/  R2UR UR6, R4.reuse ;  /* 0x00000000040672ca */ /* 0x040fe200000e0000 */
[----:B------:R-:W-:Y:S01]  /*3310*/  VIADD R6, R4, 0x2 ;  /* 0x0000000204067836 */ /* 0x000fe20000000000 */
[----:B------:R-:W-:Y:S01]  /*3320*/  R2UR UR7, R5 ;  /* 0x00000000050772ca */ /* 0x000fe200000e0000 */
[----:B------:R-:W-:-:S12]  /*3330*/  IMAD.IADD R14, R65, 0x1, R80 ;  /* 0x00000001410e7824 */ /* 0x000fd800078e0250 */
[----:B------:R-:W-:Y:S01]  /*3340*/  QGMMA.64x64x32.F32.E5M2.E4M3 R24, R84, gdesc[UR4], R24, gsb0 ;  /* 0x00e0000454187df3 */ /* 0x000fe20008001818 */
[----:B------:R-:W-:Y:S02]  /*3350*/  R2UR UR6, R6 ;  /* 0x00000000060672ca */ /* 0x000fe400000e0000 */
[----:B------:R-:W-:Y:S01]  /*3360*/  R2UR UR7, R7 ;  /* 0x00000000070772ca */ /* 0x000fe200000e0000 */
[----:B------:R-:W-:Y:S02]  /*3370*/  WARPGROUP.DEPBAR.LE gsb0, 0x0 ;  /* 0x00008000000079c5 */ /* 0x000fe40000010000 */
[----:B------:R-:W-:Y:S04]  /*3380*/  LDS.U8 R10, [R80+0x1400] ;  /* 0x00140000500a7984 */ /* 0x000fe80000000000 */
[----:B------:R-:W0:Y:S04]  /*3390*/  LDS.U8 R21, [R80+0x1440] ;  /* 0x0014400050157984 */ /* 0x000e280000000000 */
[----:B------:R-:W-:Y:S04]  /*33a0*/  LDS.U8 R0, [R80+0x1000] ;  /* 0x0010000050007984 */ /* 0x000fe80000000000 */
[----:B------:R-:W1:Y:S04]  /*33b0*/  LDS.U8 R3, [R80+0x1040] ;  /* 0x0010400050037984 */ /* 0x000e680000000000 */
[----:B------:R-:W-:Y:S04]  /*33c0*/  LDS.U8 R8, [R80+0x1008] ;  /* 0x0010080050087984 */ /* 0x000fe80000000000 */
[----:B------:R-:W2:Y:S04]  /*33d0*/  LDS.U8 R13, [R80+0x1048] ;  /* 0x00104800500d7984 */ /* 0x000ea80000000000 */
[----:B------:R-:W-:Y:S04]  /*33e0*/  LDS.U8 R12, [R80+0x1408] ;  /* 0x00140800500c7984 */ /* 0x000fe80000000000 */
[----:B------:R-:W3:Y:S04]  /*33f0*/  LDS.U8 R73, [R80+0x1448] ;  /* 0x0014480050497984 */ /* 0x000ee80000000000 */
        /* <DEDUP_REMOVED lines=53> */
.L_x_39:
        /* <DEDUP_REMOVED lines=8> */
.L_x_40:
[C---:B------:R-:W-:Y:S01]  /*37d0*/  VIADD R6, R4.reuse, 0x4 ;  /* 0x0000000404067836 */ /* 0x040fe20000000000 */
[----:B------:R-:W-:Y:S01]  /*37e0*/  WARPGROUP.ARRIVE ;  /* 0x00000000000079c5 */ /* 0x000fe20000000000 */
[----:B------:R-:W-:Y:S02]  /*37f0*/  IMAD.MOV.U32 R7, RZ, RZ, 0x40000040 ;  /* 0x40000040ff077424 */ /* 0x000fe400078e00ff */
[----:B------:R-:W-:Y:S01]  /*3800*/  VIADD R4, R4, 0x6 ;  /* 0x0000000604047836 */ /* 0x000fe20000000000 */
[----:B------:R-:W-:Y:S01]  /*3810*/  R2UR UR6, R6 ;  /* 0x00000000060672ca */ /* 0x000fe200000e0000 */
[----:B------:R-:W-:Y:S01]  /*3820*/  IMAD.MOV.U32 R5, RZ, RZ, 0x40000040 ;  /* 0x40000040ff057424 */ /* 0x000fe200078e00ff */
[----:B------:R-:W-:-:S13]  /*3830*/  R2UR UR7, R7 ;  /* 0x00000000070772ca */ /* 0x000fda00000e0000 */
        /* <DEDUP_REMOVED lines=35> */
.L_x_26:
[----:B------:R0:W-:Y:S01]  /*3a70*/  SYNCS.ARRIVE.TRANS64.A1T0 RZ, [R63+UR49], RZ ;  /* 0x000000ff3fff79a7 */ /* 0x0001e20008100031 */
[----:B------:R-:W-:Y:S05]  /*3a80*/  @!P0 BRA `(.L_x_41) ;  /* 0x0000000000048947 */ /* 0x000fea0003800000 */
[----:B------:R-:W-:Y:S01]  /*3a90*/  BPT.TRAP 0x1 ;  /* 0x000000040000795c */ /* 0x000fe20000300000 */
.L_x_41:
[----:B------:R-:W-:Y:S02]  /*3aa0*/  UIADD3 UR6, UR47, UR41, URZ ;  /* 0x000000292f067290 */ /* 0x000fe4000fffe03f */
[----:B------:R-:W-:Y:S02]  /*3ab0*/  UISETP.GT.U32.AND UP0, UPT, UR42, 0x1, UPT ;  /* 0x000000012a00788c */ /* 0x000fe4000bf04070 */
[----:B------:R-:W-:-:S04]  /*3ac0*/  USHF.R.U32.HI UR4, URZ, 0x1, UR6 ;  /* 0x000000013f047899 */ /* 0x000fc80008011606 */
[----:B------:R-:W-:Y:S01]  /*3ad0*/  UIMAD.WIDE.U32 UR4, UR4, -0x6db6db6d, URZ ;  /* 0x92492493040478a5 */ /* 0x000fe2000f8e003f */
[----:B------:R-:W-:-:S03]  /*3ae0*/  PLOP3.LUT P0, PT, PT, PT, UP0, 0x80, 0x0 ;  /* 0x000000000000781c */ /* 0x000fc60003f0f008 */
[----:B------:R-:W-:-:S04]  /*3af0*/  USHF.R.U32.HI UR4, URZ, 0x2, UR5 ;  /* 0x000000023f047899 */ /* 0x000fc80008011605 */
[----:B------:R-:W-:-:S04]  /*3b00*/  UIMAD UR6, UR4, -0xe, UR6 ;  /* 0xfffffff2040678a4 */ /* 0x000fc8000f8e0206 */
[----:B------:R-:W-:-:S04]  /*3b10*/  ULEA UR6, UR6, UR46, 0x3 ;  /* 0x0000002e06067291 */ /* 0x000fc8000f8e183f */
[----:B------:R-:W-:-:S04]  /*3b20*/  UIADD3 UR6, UR6, 0x70, URZ ;  /* 0x0000007006067890 */ /* 0x000fc8000fffe03f */
[----:B------:R-:W-:-:S09]  /*3b30*/  UPRMT UR6, URZ, 0x654, UR6 ;  /* 0x000006543f067896 */ /* 0x000fd20008000006 */
[----:B------:R-:W-:Y:S01]  /*3b40*/  SYNCS.ARRIVE.TRANS64.RED.A1T0 RZ, [UR6], RZ ;  /* 0x000000ffffff79a7 */ /* 0x000fe20008100406 */
[----:B------:R-:W-:Y:S05]  /*3b50*/  @P0 BRA `(.L_x_42) ;  /* 0x0000000000040947 */ /* 0x000fea0003800000 */
[----:B------:R-:W-:Y:S01]  /*3b60*/  BPT.TRAP 0x1 ;  /* 0x000000040000795c */ /* 0x000fe20000300000 */
.L_x_42:
[----:B------:R-:W-:Y:S01]  /*3b70*/  SHF.L.U32 R3, R67, 0x1f, RZ ;  /* 0x0000001f43037819 */ /* 0x000fe200000006ff */
[----:B------:R-:W-:Y:S01]  /*3b80*/  UIADD3 UR41, UR48, UR41, URZ ;  /* 0x0000002930297290 */ /* 0x000fe2000fffe03f */
[----:B------:R-:W1:Y:S01]  /*3b90*/  LDC R13, c[0x0][0x288] ;  /* 0x0000a200ff0d7b82 */ /* 0x000e620000000800 */
[----:B------:R-:W-:Y:S01]  /*3ba0*/  UISETP.GE.U32.AND UP1, UPT, UR48, 0xe, UPT ;  /* 0x0000000e3000788c */ /* 0x000fe2000bf26070 */
[----:B------:R-:W-:Y:S01]  /*3bb0*/  IMAD.SHL.U32 R8, R60, 0x2, RZ ;  /* 0x000000023c087824 */ /* 0x000fe200078e00ff */
[----:B------:R-:W-:Y:S02]  /*3bc0*/  UISETP.GT.U32.AND UP0, UPT, UR41, 0xd, UPT ;  /* 0x0000000d2900788c */ /* 0x000fe4000bf04070 */
[----:B------:R-:W-:Y:S02]  /*3bd0*/  USHF.R.U32.HI UR4, URZ, 0x1, UR41 ;  /* 0x000000013f047899 */ /* 0x000fe40008011629 */
[----:B------:R-:W-:Y:S01]  /*3be0*/  UISETP.LT.U32.AND UP0, UPT, UR48, 0xe, UP0 ;  /* 0x0000000e3000788c */ /* 0x000fe20008701070 */
[----:B------:R-:W2:Y:S01]  /*3bf0*/  SYNCS.PHASECHK.TRANS64.TRYWAIT P0, [R66+UR45+0x10], R3 ;  /* 0x00001003420075a7 */ /* 0x000ea2000800016d */
[----:B------:R-:W-:Y:S01]  /*3c00*/  UIMAD.WIDE.U32 UR4, UR4, -0x6db6db6d, URZ ;  /* 0x92492493040478a5 */ /* 0x000fe2000f8e003f */
[----:B------:R-:W-:Y:S01]  /*3c10*/  SHF.R.S32.HI R9, RZ, 0x1f, R8 ;  /* 0x0000001fff097819 */ /* 0x000fe20000011408 */
[----:B------:R-:W-:-:S02]  /*3c20*/  USEL UR6, URZ, 0x1, !UP0 ;  /* 0x000000013f067887 */ /* 0x000fc4000c000000 */
[----:B------:R-:W-:Y:S02]  /*3c30*/  USHF.R.U32.HI UR4, URZ, 0x2, UR5 ;  /* 0x000000023f047899 */ /* 0x000fe40008011605 */
[----:B------:R-:W-:Y:S02]  /*3c40*/  ULOP3.LUT UR40, UR40, UR6, URZ, 0x3c, !UPT ;  /* 0x0000000628287292 */ /* 0x000fe4000f8e3c3f */
[----:B------:R-:W-:Y:S02]  /*3c50*/  UIMAD UR41, UR4, -0xe, UR41 ;  /* 0xfffffff2042978a4 */ /* 0x000fe4000f8e0229 */
[----:B------:R-:W-:Y:S01]  /*3c60*/  @UP1 ULOP3.LUT UR40, UR40, 0x1, UR4, 0x78, !UPT ;  /* 0x0000000128281892 */ /* 0x000fe2000f8e7804 */
[----:B-12---:R-:W-:Y:S11]  /*3c70*/  @!P0 BRA `(.L_x_43) ;  /* 0x0000004400f88947 */ /* 0x006ff60003800000 */
.L_x_151:
[----:B-1----:R-:W-:Y:S01]  /*3c80*/  IMAD.SHL.U32 R3, R22, 0x40, RZ ;  /* 0x0000004016037824 */ /* 0x002fe200078e00ff */
[----:B------:R-:W-:Y:S01]  /*3c90*/  ULDC UR6, c[0x0][0x284] ;  /* 0x0000a10000067ab9 */ /* 0x000fe20000000800 */
[----:B------:R-:W-:Y:S01]  /*3ca0*/  IMAD.SHL.U32 R19, R19, 0x40, RZ ;  /* 0x0000004013137824 */ /* 0x000fe200078e00ff */
[----:B------:R-:W-:Y:S01]  /*3cb0*/  SHF.R.S32.HI R14, RZ, 0x1f, R18 ;  /* 0x0000001fff0e7819 */ /* 0x000fe20000011412 */
[----:B------:R-:W-:Y:S01]  /*3cc0*/  ULDC.64 UR4, c[0x0][0x5d0] ;  /* 0x0001740000047ab9 */ /* 0x000fe20000000a00 */
[----:B------:R-:W-:Y:S01]  /*3cd0*/  ISETP.GE.AND P0, PT, R3, UR6, PT ;  /* 0x0000000603007c0c */ /* 0x000fe2000bf06270 */
[----:B------:R-:W-:Y:S01]  /*3ce0*/  IMAD.WIDE.U32 R4, R18, UR4, R8 ;  /* 0x0000000412047c25 */ /* 0x000fe2000f8e0008 */
[----:B------:R-:W-:Y:S02]  /*3cf0*/  SHF.R.S32.HI R12, RZ, 0x1f, R19 ;  /* 0x0000001fff0c7819 */ /* 0x000fe40000011413 */
[C---:B------:R-:W-:Y:S01]  /*3d00*/  ISETP.GE.OR P0, PT, R19.reuse, R13, P0 ;  /* 0x0000000d1300720c */ /* 0x040fe20000706670 */
[----:B------:R-:W-:Y:S01]  /*3d10*/  IMAD R7, R14, UR4, RZ ;  /* 0x000000040e077c24 */ /* 0x000fe2000f8e02ff */
[----:B------:R-:W-:-:S03]  /*3d20*/  IADD3 R4, P1, R19, R4, RZ ;  /* 0x0000000413047210 */ /* 0x000fc60007f3e0ff */
[----:B------:R-:W-:-:S05]  /*3d30*/  IMAD R7, R18, UR5, R7 ;  /* 0x0000000512077c24 */ /* 0x000fca000f8e0207 */
[----:B------:R-:W-:-:S03]  /*3d40*/  IADD3.X R5, R12, R5, R7, P1, !PT ;  /* 0x000000050c057210 */ /* 0x000fc60000ffe407 */
[----:B------:R-:W-:Y:S05]  /*3d50*/  @P0 BRA `(.L_x_44) ;  /* 0x0000002400a80947 */ /* 0x000fea0003800000 */
[----:B------:R-:W1:Y:S01]  /*3d60*/  LDC.64 R10, c[0x0][0x5c8] ;  /* 0x00017200ff0a7b82 */ /* 0x000e620000000a00 */
[----:B------:R-:W-:Y:S01]  /*3d70*/  IMAD.WIDE R22, R22, 0x40, R58 ;  /* 0x0000004016167825 */ /* 0x000fe200078e023a */
[----:B------:R-:W-:Y:S01]  /*3d80*/  ULDC.64 UR4, c[0x0][0x5c0] ;  /* 0x0001700000047ab9 */ /* 0x000fe20000000a00 */
[----:B------:R-:W-:Y:S02]  /*3d90*/  BSSY B0, `(.L_x_44) ;  /* 0x0000266000007945 */ /* 0x000fe40003800000 */
[-C--:B-1----:R-:W-:Y:S02]  /*3da0*/  IMAD R0, R23, R10.reuse, RZ ;  /* 0x0000000a17007224 */ /* 0x082fe400078e02ff */
[----:B------:R-:W-:-:S04]  /*3db0*/  IMAD.WIDE.U32 R4, R22, R10, R4 ;  /* 0x0000000a16047225 */ /* 0x000fc800078e0004 */
[----:B------:R-:W-:Y:S01]  /*3dc0*/  IMAD R7, R22, R11, R0 ;  /* 0x0000000b16077224 */ /* 0x000fe200078e0200 */
[----:B------:R-:W-:Y:S02]  /*3dd0*/  LEA R6, P0, R10, R4, 0x3 ;  /* 0x000000040a067211 */ /* 0x000fe400078018ff */
[----:B------:R-:W-:Y:S01]  /*3de0*/  IADD3 R4, P1, R4, UR4, RZ ;  /* 0x0000000404047c10 */ /* 0x000fe2000ff3e0ff */
[----:B------:R-:W-:Y:S01]  /*3df0*/  IMAD.IADD R7, R5, 0x1, R7 ;  /* 0x0000000105077824 */ /* 0x000fe200078e0207 */
[----:B------:R-:W-:-:S04]  /*3e00*/  IADD3 R6, P2, R6, UR4, RZ ;  /* 0x0000000406067c10 */ /* 0x000fc8000ff5e0ff */
[----:B------:R-:W-:Y:S01]  /*3e10*/  LEA.HI.X R0, R10, R7, R11, 0x3, P0 ;  /* 0x000000070a007211 */ /* 0x000fe200000f1c0b */
[----:B------:R-:W-:Y:S01]  /*3e20*/  IMAD R10, R60, -0x2, R13 ;  /* 0xfffffffe3c0a7824 */ /* 0x000fe200078e020d */
[----:B-----5:R-:W-:Y:S02]  /*3e30*/  FSETP.NEU.AND P0, PT, R57, RZ, PT ;  /* 0x000000ff3900720b */ /* 0x020fe40003f0d000 */
[----:B------:R-:W-:Y:S02]  /*3e40*/  IADD3.X R5, R7, UR5, RZ, P1, !PT ;  /* 0x0000000507057c10 */ /* 0x000fe40008ffe4ff */
[----:B------:R-:W-:Y:S01]  /*3e50*/  IADD3.X R7, R0, UR5, RZ, P2, !PT ;  /* 0x0000000500077c10 */ /* 0x000fe200097fe4ff */
[----:B------:R-:W-:Y:S02]  /*3e60*/  IMAD.IADD R0, R62, 0x1, -R3 ;  /* 0x000000013e007824 */ /* 0x000fe400078e0a03 */
[----:B------:R-:W-:-:S06]  /*3e70*/  IMAD.IADD R3, R10, 0x1, -R19 ;  /* 0x000000010a037824 */ /* 0x000fcc00078e0a13 */
[----:B------:R-:W-:Y:S05]  /*3e80*/  @!P0 BRA `(.L_x_45) ;  /* 0x0000001c00188947 */ /* 0x000fea0003800000 */
[----:B------:R-:W1:Y:S01]  /*3e90*/  LDC.64 R20, c[0x0][0x5b0] ;  /* 0x00016c00ff147b82 */ /* 0x000e620000000a00 */
[----:B------:R-:W-:Y:S01]  /*3ea0*/  ULDC.64 UR4, c[0x0][0x5b8] ;  /* 0x00016e0000047ab9 */ /* 0x000fe20000000a00 */
[----:B------:R-:W-:Y:S01]  /*3eb0*/  BSSY B1, `(.L_x_46) ;  /* 0x0000011000017945 */ /* 0x000fe20003800000 */
[----:B------:R-:W-:-:S04]  /*3ec0*/  IMAD.WIDE.U32 R8, R18, UR4, R8 ;  /* 0x0000000412087c25 */ /* 0x000fc8000f8e0008 */
[----:B------:R-:W-:Y:S01]  /*3ed0*/  IMAD R11, R14, UR4, RZ ;  /* 0x000000040e0b7c24 */ /* 0x000fe2000f8e02ff */
[----:B------:R-:W2:Y:S01]  /*3ee0*/  LDC.64 R68, c[0x0][0x5a8] ;  /* 0x00016a00ff447b82 */ /* 0x000ea20000000a00 */
[----:B------:R-:W-:Y:S02]  /*3ef0*/  IADD3 R10, P0, R19, R8, RZ ;  /* 0x00000008130a7210 */ /* 0x000fe40007f1e0ff */
[----:B------:R-:W-:-:S05]  /*3f00*/  IMAD R11, R18, UR5, R11 ;  /* 0x00000005120b7c24 */ /* 0x000fca000f8e020b */
[----:B------:R-:W-:Y:S02]  /*3f10*/  IADD3.X R11, R12, R9, R11, P0, !PT ;  /* 0x000000090c0b7210 */ /* 0x000fe400007fe40b */
[----:B------:R-:W-:-:S04]  /*3f20*/  ISETP.GE.AND P0, PT, R3, 0x1, PT ;  /* 0x000000010300780c */ /* 0x000fc80003f06270 */
[----:B------:R-:W-:Y:S01]  /*3f30*/  ISETP.LT.OR P3, PT, R0, 0x1, !P0 ;  /* 0x000000010000780c */ /* 0x000fe20004761670 */
[-C--:B-1----:R-:W-:Y:S02]  /*3f40*/  IMAD R12, R23, R20.reuse, RZ ;  /* 0x00000014170c7224 */ /* 0x082fe400078e02ff */
[----:B------:R-:W-:-:S04]  /*3f50*/  IMAD.WIDE.U32 R8, R22, R20, R10 ;  /* 0x0000001416087225 */ /* 0x000fc800078e000a */
[----:B------:R-:W-:Y:S01]  /*3f60*/  IMAD R12, R22, R21, R12 ;  /* 0x00000015160c7224 */ /* 0x000fe200078e020c */
[----:B--2---:R-:W-:-:S04]  /*3f70*/  IADD3 R8, P1, R8, R68, RZ ;  /* 0x0000004408087210 */ /* 0x004fc80007f3e0ff */
[--C-:B------:R-:W-:Y:S02]  /*3f80*/  IADD3.X R9, R69, R9, R12.reuse, P1, !PT ;  /* 0x0000000945097210 */ /* 0x100fe40000ffe40c */
[----:B------:R-:W-:Y:S01]  /*3f90*/  PRMT R12, RZ, 0x7610, R12 ;  /* 0x00007610ff0c7816 */ /* 0x000fe2000000000c */
[----:B------:R-:W-:Y:S06]  /*3fa0*/  @P3 BRA `(.L_x_47) ;  /* 0x0000000000043947 */ /* 0x000fec0003800000 */
[----:B------:R1:W5:Y:S02]  /*3fb0*/  LDG.E.U8 R12, desc[UR36][R8.64] ;  /* 0x00000024080c7981 */ /* 0x000364000c1e1100 */
.L_x_47:
[----:B------:R-:W-:Y:S05]  /*3fc0*/  BSYNC B1 ;  /* 0x0000000000017941 */ /* 0x000fea0003800000 */
.L_x_46:
[----:B-----5:R-:W-:Y:S01]  /*3fd0*/  LOP3.LUT R12, R12, 0xff, RZ, 0xc0, !PT ;  /* 0x000000ff0c0c7812 */ /* 0x020fe200078ec0ff */
[----:B------:R-:W-:Y:S01]  /*3fe0*/  BSSY B1, `(.L_x_48) ;  /* 0x000000c000017945 */ /* 0x000fe20003800000 */
[----:B------:R-:W-:Y:S02]  /*3ff0*/  ISETP.GE.AND P1, PT, R3, 0x2, PT ;  /* 0x000000020300780c */ /* 0x000fe40003f26270 */
[----:B------:R-:W-:Y:S02]  /*4000*/  F2FP.F16.E4M3.UNPACK_B R12, R12 ;  /* 0x0000000cff0c723e */ /* 0x000fe400020006ff */
[----:B------:R-:W-:-:S03]  /*4010*/  ISETP.LT.OR P2, PT, R0, 0x1, !P1 ;  /* 0x000000010000780c */ /* 0x000fc60004f41670 */
[----:B------:R-:W-:-:S05]  /*4020*/  HADD2.F32 R12, -RZ, R12.H0_H0 ;  /* 0x2000000cff0c7230 */ /* 0x000fca0000004100 */
[----:B------:R-:W-:Y:S01]  /*4030*/  FMUL R13, R12, R57 ;  /* 0x000000390c0d7220 */ /* 0x000fe20000400000 */
[----:B------:R-:W-:-:S03]  /*4040*/  PRMT R12, RZ, 0x7610, R12 ;  /* 0x00007610ff0c7816 */ /* 0x000fc6000000000c */
[----:B------:R-:W-:-:S05]  /*4050*/  FFMA R13, R24, R56, R13 ;  /* 0x00000038180d7223 */ /* 0x000fca000000000d */
[----:B------:R-:W-:-:S05]  /*4060*/  F2FP.SATFINITE.E4M3.F32.PACK_AB_MERGE_C R13, RZ, R13, RZ ;  /* 0x0000000dff0d723e */ /* 0x000fca00048070ff */
[----:B------:R2:W-:Y:S01]  /*4070*/  @!P3 STG.E.U8 desc[UR36][R4.64], R13 ;  /* 0x0000000d0400b986 */ /* 0x0005e2000c101124 */
[----:B------:R-:W-:Y:S05]  /*4080*/  @P2 BRA `(.L_x_49) ;  /* 0x0000000000042947 */ /* 0x000fea0003800000 */
[----:B------:R3:W5:Y:S02]  /*4090*/  LDG.E.U8 R12, desc[UR36][R8.64+0x1] ;  /* 0x00000124080c7981 */ /* 0x000764000c1e1100 */
.L_x_49:
[----:B------:R-:W-:Y:S05]  /*40a0*/  BSYNC B1 ;  /* 0x0000000000017941 */ /* 0x000fea0003800000 */
.L_x_48:
[----:B-----5:R-:W-:Y:S01]  /*40b0*/  LOP3.LUT R12, R12, 0xff, RZ, 0xc0, !PT ;  /* 0x000000ff0c0c7812 */ /* 0x020fe200078ec0ff */
[----:B------:R-:W-:Y:S01]  /*40c0*/  BSSY B1, `(.L_x_50) ;  /* 0x0000012000017945 */ /* 0x000fe20003800000 */
[----:B--2---:R-:W-:Y:S02]  /*40d0*/  IADD3 R13, P3, R22, 0x8, RZ ;  /* 0x00000008160d7810 */ /* 0x004fe40007f7e0ff */
[----:B------:R-:W-:Y:S02]  /*40e0*/  F2FP.F16.E4M3.UNPACK_B R12, R12 ;  /* 0x0000000cff0c723e */ /* 0x000fe400020006ff */
[----:B------:R-:W-:Y:S01]  /*40f0*/  ISETP.LT.OR P0, PT, R0, 0x9, !P0 ;  /* 0x000000090000780c */ /* 0x000fe20004701670 */
[----:B------:R-:W-:Y:S02]  /*4100*/  IMAD.X R23, RZ, RZ, R23, P3 ;  /* 0x000000ffff177224 */ /* 0x000fe400018e0617 */
[----:B------:R-:W-:Y:S02]  /*4110*/  HADD2.F32 R12, -RZ, R12.H0_H0 ;  /* 0x2000000cff0c7230 */ /* 0x000fe40000004100 */
[----:B------:R-:W-:-:S02]  /*4120*/  IMAD R14, R23, R20, RZ ;  /* 0x00000014170e7224 */ /* 0x000fc400078e02ff */
[----:B------:R-:W-:-:S04]  /*4130*/  IMAD.WIDE.U32 R10, R13, R20, R10 ;  /* 0x000000140d0a7225 */ /* 0x000fc800078e000a */
[----:B------:R-:W-:Y:S01]  /*4140*/  FMUL R12, R12, R57 ;  /* 0x000000390c0c7220 */ /* 0x000fe20000400000 */
[----:B------:R-:W-:-:S03]  /*4150*/  IMAD R14, R13, R21, R14 ;  /* 0x000000150d0e7224 */ /* 0x000fc600078e020e */
[----:B------:R-:W-:-:S01]  /*4160*/  FFMA R12, R25, R56, R12 ;  /* 0x00000038190c7223 */ /* 0x000fc2000000000c */
[----:B------:R-:W-:-:S04]  /*4170*/  IADD3 R10, P3, R10, R68, RZ ;  /* 0x000000440a0a7210 */ /* 0x000fc80007f7e0ff */
[----:B------:R-:W-:Y:S02]  /*4180*/  F2FP.SATFINITE.E4M3.F32.PACK_AB_MERGE_C R13, RZ, R12, RZ ;  /* 0x0000000cff0d723e */ /* 0x000fe400048070ff */
[----:B------:R-:W-:Y:S02]  /*4190*/  IADD3.X R11, R69, R11, R14, P3, !PT ;  /* 0x0000000b450b7210 */ /* 0x000fe40001ffe40e */
[----:B------:R-:W-:Y:S01]  /*41a0*/  PRMT R12, RZ, 0x7610, R12 ;  /* 0x00007610ff0c7816 */ /* 0x000fe2000000000c */
[----:B------:R2:W-:Y:S01]  /*41b0*/  @!P2 STG.E.U8 desc[UR36][R4.64+0x1], R13 ;  /* 0x0000010d0400a986 */ /* 0x0005e2000c101124 */
[----:B------:R-:W-:Y:S05]  /*41c0*/  @P0 BRA `(.L_x_51) ;  /* 0x0000000000040947 */ /* 0x000fea0003800000 */
[----:B------:R4:W5:Y:S02]  /*41d0*/  LDG.E.U8 R12, desc[UR36][R10.64] ;  /* 0x000000240a0c7981 */ /* 0x000964000c1e1100 */
.L_x_51:
[----:B------:R-:W-:Y:S05]  /*41e0*/  BSYNC B1 ;  /* 0x0000000000017941 */ /* 0x000fea0003800000 */
.L_x_50:
[----:B-----5:R-:W-:Y:S01]  /*41f0*/  LOP3.LUT R12, R12, 0xff, RZ, 0xc0, !PT ;  /* 0x000000ff0c0c7812 */ /* 0x020fe200078ec0ff */
[----:B------:R-:W-:Y:S01]  /*4200*/  BSSY B1, `(.L_x_52) ;  /* 0x000000b000017945 */ /* 0x000fe20003800000 */
[----:B------:R-:W-:Y:S02]  /*4210*/  ISETP.LT.OR P1, PT, R0, 0x9, !P1 ;  /* 0x000000090000780c */ /* 0x000fe40004f21670 */
[----:B------:R-:W-:-:S05]  /*4220*/  F2FP.F16.E4M3.UNPACK_B R12, R12 ;  /* 0x0000000cff0c723e */ /* 0x000fca00020006ff */
[----:B------:R-:W-:-:S05]  /*4230*/  HADD2.F32 R12, -RZ, R12.H0_H0 ;  /* 0x2000000cff0c7230 */ /* 0x000fca0000004100 */
[----:B--2---:R-:W-:Y:S01]  /*4240*/  FMUL R13, R12, R57 ;  /* 0x000000390c0d7220 */ /* 0x004fe20000400000 */
[----:B------:R-:W-:-:S03]  /*4250*/  PRMT R12, RZ, 0x7610, R12 ;  /* 0x00007610ff0c7816 */ /* 0x000fc6000000000c */
[----:B------:R-:W-:-:S05]  /*4260*/  FFMA R13, R26, R56, R13 ;  /* 0x000000381a0d7223 */ /* 0x000fca000000000d */
[----:B------:R-:W-:-:S05]  /*4270*/  F2FP.SATFINITE.E4M3.F32.PACK_AB_MERGE_C R13, RZ, R13, RZ ;  /* 0x0000000dff0d723e */ /* 0x000fca00048070ff */
[----:B------:R2:W-:Y:S01]  /*4280*/  @!P0 STG.E.U8 desc[UR36][R6.64], R13 ;  /* 0x0000000d06008986 */ /* 0x0005e2000c101124 */
[----:B------:R-:W-:Y:S05]  /*4290*/  @P1 BRA `(.L_x_53) ;  /* 0x0000000000041947 */ /* 0x000fea0003800000 */
[----:B------:R0:W5:Y:S02]  /*42a0*/  LDG.E.U8 R12, desc[UR36][R10.64+0x1] ;  /* 0x000001240a0c7981 */ /* 0x000164000c1e1100 */
.L_x_53:
[----:B------:R-:W-:Y:S05]  /*42b0*/  BSYNC B1 ;  /* 0x0000000000017941 */ /* 0x000fea0003800000 */
.L_x_52:
[----:B-----5:R-:W-:Y:S01]  /*42c0*/  LOP3.LUT R12, R12, 0xff, RZ, 0xc0, !PT ;  /* 0x000000ff0c0c7812 */ /* 0x020fe200078ec0ff */
[----:B------:R-:W-:Y:S01]  /*42d0*/  BSSY B1, `(.L_x_54) ;  /* 0x000000c000017945 */ /* 0x000fe20003800000 */
[----:B------:R-:W-:Y:S02]  /*42e0*/  ISETP.GE.AND P0, PT, R3, 0x9, PT ;  /* 0x000000090300780c */ /* 0x000fe40003f06270 */
[----:B------:R-:W-:Y:S02]  /*42f0*/  F2FP.F16.E4M3.UNPACK_B R12, R12 ;  /* 0x0000000cff0c723e */ /* 0x000fe400020006ff */
[----:B------:R-:W-:-:S03]  /*4300*/  ISETP.LT.OR P2, PT, R0, 0x1, !P0 ;  /* 0x000000010000780c */ /* 0x000fc60004741670 */
[----:B------:R-:W-:-:S05]  /*4310*/  HADD2.F32 R12, -RZ, R12.H0_H0 ;  /* 0x2000000cff0c7230 */ /* 0x000fca0000004100 */
[----:B------:R-:W-:-:S04]  /*4320*/  FMUL R12, R12, R57 ;  /* 0x000000390c0c7220 */ /* 0x000fc80000400000 */
[----:B------:R-:W-:-:S05]  /*4330*/  FFMA R12, R27, R56, R12 ;  /* 0x000000381b0c7223 */ /* 0x000fca000000000c */
[----:B--2---:R-:W-:Y:S02]  /*4340*/  F2FP.SATFINITE.E4M3.F32.PACK_AB_MERGE_C R13, RZ, R12, RZ ;  /* 0x0000000cff0d723e */ /* 0x004fe400048070ff */
[----:B------:R-:W-:-:S03]  /*4350*/  PRMT R12, RZ, 0x7610, R12 ;  /* 0x00007610ff0c7816 */ /* 0x000fc6000000000c */
[----:B------:R2:W-:Y:S01]  /*4360*/  @!P1 STG.E.U8 desc[UR36][R6.64+0x1], R13 ;  /* 0x0000010d06009986 */ /* 0x0005e2000c101124 */
[----:B------:R-:W-:Y:S05]  /*4370*/  @P2 BRA `(.L_x_55) ;  /* 0x0000000000042947 */ /* 0x000fea0003800000 */
[----:B------:R0:W5:Y:S02]  /*4380*/  LDG.E.U8 R12, desc[UR36][R8.64+0x8] ;  /* 0x00000824080c7981 */ /* 0x000164000c1e1100 */
.L_x_55:
[----:B------:R-:W-:Y:S05]  /*4390*/  BSYNC B1 ;  /* 0x0000000000017941 */ /* 0x000fea0003800000 */
.L_x_54:
[----:B-----5:R-:W-:Y:S01]  /*43a0*/  LOP3.LUT R12, R12, 0xff, RZ, 0xc0, !PT ;  /* 0x000000ff0c0c7812 */ /* 0x020fe200078ec0ff */
[----:B------:R-:W-:Y:S01]  /*43b0*/  BSSY B1, `(.L_x_56) ;  /* 0x000000c000017945 */ /* 0x000fe20003800000 */
[----:B------:R-:W-:Y:S02]  /*43c0*/  ISETP.GE.AND P1, PT, R3, 0xa, PT ;  /* 0x0000000a0300780c */ /* 0x000fe40003f26270 */
[----:B------:R-:W-:Y:S02]  /*43d0*/  F2FP.F16.E4M3.UNPACK_B R12, R12 ;  /* 0x0000000cff0c723e */ /* 0x000fe400020006ff */
[----:B------:R-:W-:-:S03]  /*43e0*/  ISETP.LT.OR P3, PT, R0, 0x1, !P1 ;  /* 0x000000010000780c */ /* 0x000fc60004f61670 */
        /* <DEDUP_REMOVED lines=8> */
.L_x_57:
[----:B------:R-:W-:Y:S05]  /*4470*/  BSYNC B1 ;  /* 0x0000000000017941 */ /* 0x000fea0003800000 */
.L_x_56:
[----:B-----5:R-:W-:Y:S01]  /*4480*/  LOP3.LUT R12, R12, 0xff, RZ, 0xc0, !PT ;  /* 0x000000ff0c0c7812 */ /* 0x020fe200078ec0ff */
[----:B------:R-:W-:Y:S01]  /*4490*/  BSSY B1, `(.L_x_58) ;  /* 0x000000b000017945 */ /* 0x000fe20003800000 */
[----:B------:R-:W-:Y:S02]  /*44a0*/  ISETP.LT.OR P0, PT, R0, 0x9, !P0 ;  /* 0x000000090000780c */ /* 0x000fe40004701670 */
[----:B------:R-:W-:-:S05]  /*44b0*/  F2FP.F16.E4M3.UNPACK_B R12, R12 ;  /* 0x0000000cff0c723e */ /* 0x000fca00020006ff */
        /* <DEDUP_REMOVED lines=8> */
.L_x_59:
[----:B------:R-:W-:Y:S05]  /*4540*/  BSYNC B1 ;  /* 0x0000000000017941 */ /* 0x000fea0003800000 */
.L_x_58:
        /* <DEDUP_REMOVED lines=12> */
.L_x_61:
[----:B------:R-:W-:Y:S05]  /*4610*/  BSYNC B1 ;  /* 0x0000000000017941 */ /* 0x000fea0003800000 */
.L_x_60:
        /* <DEDUP_REMOVED lines=13> */
.L_x_63:
[----:B------:R-:W-:Y:S05]  /*46f0*/  BSYNC B1 ;  /* 0x0000000000017941 */ /* 0x000fea0003800000 */
.L_x_62:
        /* <DEDUP_REMOVED lines=13> */
.L_x_65:
[----:B------:R-:W-:Y:S05]  /*47d0*/  BSYNC B1 ;  /* 0x0000000000017941 */ /* 0x000fea0003800000 */
.L_x_64:
        /* <DEDUP_REMOVED lines=12> */
.L_x_67:
[----:B------:R-:W-:Y:S05]  /*48a0*/  BSYNC B1 ;  /* 0x0000000000017941 */ /* 0x000fea0003800000 */
.L_x_66:
        /* <DEDUP_REMOVED lines=12> */
.L_x_69:
[----:B------:R-:W-:Y:S05]  /*4970*/  BSYNC B1 ;  /* 0x0000000000017941 */ /* 0x000fea0003800000 */
.L_x_68:
        /* <DEDUP_REMOVED lines=13> */
.L_x_71:
[----:B------:R-:W-:Y:S05]  /*4a50*/  BSYNC B1 ;  /* 0x0000000000017941 */ /* 0x000fea0003800000 */
.L_x_70:
        /* <DEDUP_REMOVED lines=13> */
.L_x_73:
[----:B------:R-:W-:Y:S05]  /*4b30*/  BSYNC B1 ;  /* 0x0000000000017941 */ /* 0x000fea0003800000 */
.L_x_72:
        /* <DEDUP_REMOVED lines=12> */
.L_x_75:
[----:B------:R-:W-:Y:S05]  /*4c00*/  BSYNC B1 ;  /* 0x0000000000017941 */ /* 0x000fea0003800000 */
.L_x_74:
        /* <DEDUP_REMOVED lines=12> */
.L_x_77:
[----:B------:R-:W-:Y:S05]  /*4cd0*/  BSYNC B1 ;  /* 0x0000000000017941 */ /* 0x000fea0003800000 */
.L_x_76:
        /* <DEDUP_REMOVED lines=13> */
.L_x_79:
[----:B------:R-:W-:Y:S05]  /*4db0*/  BSYNC B1 ;  /* 0x0000000000017941 */ /* 0x000fea0003800000 */
.L_x_78:
        /* <DEDUP_REMOVED lines=13> */
.L_x_81:
[----:B------:R-:W-:Y:S05]  /*4e90*/  BSYNC B1 ;  /* 0x0000000000017941 */ /* 0x000fea0003800000 */
.L_x_80:
        /* <DEDUP_REMOVED lines=12> */
.L_x_83:
[----:B------:R-:W-:Y:S05]  /*4f60*/  BSYNC B1 ;  /* 0x0000000000017941 */ /* 0x000fea0003800000 */
.L_x_82:
        /* <DEDUP_REMOVED lines=12> */
.L_x_85:
[----:B------:R-:W-:Y:S05]  /*5030*/  BSYNC B1 ;  /* 0x0000000000017941 */ /* 0x000fea0003800000 */
.L_x_84:
        /* <DEDUP_REMOVED lines=13> */
.L_x_87:
[----:B------:R-:W-:Y:S05]  /*5110*/  BSYNC B1 ;  /* 0x0000000000017941 */ /* 0x000fea0003800000 */
.L_x_86:
        /* <DEDUP_REMOVED lines=13> */
.L_x_89:
[----:B------:R-:W-:Y:S05]  /*51f0*/  BSYNC B1 ;  /* 0x0000000000017941 */ /* 0x000fea0003800000 */
.L_x_88:
        /* <DEDUP_REMOVED lines=12> */
.L_x_91:
[----:B------:R-:W-:Y:S05]  /*52c0*/  BSYNC B1 ;  /* 0x0000000000017941 */ /* 0x000fea0003800000 */
.L_x_90:
        /* <DEDUP_REMOVED lines=12> */
.L_x_93:
[----:B------:R-:W-:Y:S05]  /*5390*/  BSYNC B1 ;  /* 0x0000000000017941 */ /* 0x000fea0003800000 */
.L_x_92:
        /* <DEDUP_REMOVED lines=13> */
.L_x_95:
[----:B------:R-:W-:Y:S05]  /*5470*/  BSYNC B1 ;  /* 0x0000000000017941 */ /* 0x000fea0003800000 */
.L_x_94:
        /* <DEDUP_REMOVED lines=13> */
.L_x_97:
[----:B------:R-:W-:Y:S05]  /*5550*/  BSYNC B1 ;  /* 0x0000000000017941 */ /* 0x000fea0003800000 */
.L_x_96:
        /* <DEDUP_REMOVED lines=12> */
.L_x_99:
[----:B------:R-:W-:Y:S05]  /*5620*/  BSYNC B1 ;  /* 0x0000000000017941 */ /* 0x000fea0003800000 */
.L_x_98:
        /* <DEDUP_REMOVED lines=12> */
.L_x_101:
[----:B------:R-:W-:Y:S05]  /*56f0*/  BSYNC B1 ;  /* 0x0000000000017941 */ /* 0x000fea0003800000 */
.L_x_100:
        /* <DEDUP_REMOVED lines=13> */
.L_x_103:
[----:B------:R-:W-:Y:S05]  /*57d0*/  BSYNC B1 ;  /* 0x0000000000017941 */ /* 0x000fea0003800000 */
.L_x_102:
[----:B-----5:R-:W-:Y:S01]  /*57e0*/  LOP3.LUT R12, R12, 0xff, RZ, 0xc0, !PT ;  /* 0x000000ff0c0c7812 */ /* 0x020fe200078ec0ff */
[----:B------:R-:W-:Y:S01]  /*57f0*/  BSSY B1, `(.L_x_104) ;  /* 0x000000c000017945 */ /* 0x000fe20003800000 */
[----:B------:R-:W-:Y:S02]  /*5800*/  ISETP.GE.AND P1, PT, R3, 0x3a, PT ;  /* 0x0000003a0300780c */ /* 0x000fe40003f26270 */
[----:B------:R-:W-:Y:S02]  /*5810*/  F2FP.F16.E4M3.UNPACK_B R12, R12 ;  /* 0x0000000cff0c723e */ /* 0x000fe400020006ff */
[----:B------:R-:W-:Y:S02]  /*5820*/  ISETP.LT.OR P3, PT, R0, 0x1, !P1 ;  /* 0x000000010000780c */ /* 0x000fe40004f61670 */
[----:B------:R-:W-:Y:S01]  /*5830*/  PRMT R3, RZ, 0x7610, R3 ;  /* 0x00007610ff037816 */ /* 0x000fe20000000003 */
[----:B------:R-:W-:-:S05]  /*5840*/  HADD2.F32 R12, -RZ, R12.H0_H0 ;  /* 0x2000000cff0c7230 */ /* 0x000fca0000004100 */
[----:B--2---:R-:W-:-:S04]  /*5850*/  FMUL R13, R12, R57 ;  /* 0x000000390c0d7220 */ /* 0x004fc80000400000 */
[----:B------:R-:W-:-:S05]  /*5860*/  FFMA R13, R52, R56, R13 ;  /* 0x00000038340d7223 */ /* 0x000fca000000000d */
[----:B------:R-:W-:-:S05]  /*5870*/  F2FP.SATFINITE.E4M3.F32.PACK_AB_MERGE_C R13, RZ, R13, RZ ;  /* 0x0000000dff0d723e */ /* 0x000fca00048070ff */
[----:B------:R2:W-:Y:S01]  /*5880*/  @!P2 STG.E.U8 desc[UR36][R4.64+0x38], R13 ;  /* 0x0000380d0400a986 */ /* 0x0005e2000c101124 */
[----:B------:R-:W-:Y:S05]  /*5890*/  @P3 BRA `(.L_x_105) ;  /* 0x0000000000043947 */ /* 0x000fea0003800000 */
[----:B------:R0:W5:Y:S02]  /*58a0*/  LDG.E.U8 R3, desc[UR36][R8.64+0x39] ;  /* 0x0000392408037981 */ /* 0x000164000c1e1100 */
.L_x_105:
[----:B------:R-:W-:Y:S05]  /*58b0*/  BSYNC B1 ;  /* 0x0000000000017941 */ /* 0x000fea0003800000 */
.L_x_104:
[----:B-----5:R-:W-:Y:S01]  /*58c0*/  LOP3.LUT R3, R3, 0xff, RZ, 0xc0, !PT ;  /* 0x000000ff03037812 */ /* 0x020fe200078ec0ff */
[----:B------:R-:W-:Y:S01]  /*58d0*/  BSSY B1, `(.L_x_106) ;  /* 0x000000b000017945 */ /* 0x000fe20003800000 */
[----:B------:R-:W-:Y:S02]  /*58e0*/  ISETP.LT.OR P0, PT, R0, 0x9, !P0 ;  /* 0x000000090000780c */ /* 0x000fe40004701670 */
[----:B------:R-:W-:-:S05]  /*58f0*/  F2FP.F16.E4M3.UNPACK_B R3, R3 ;  /* 0x00000003ff03723e */ /* 0x000fca00020006ff */
[----:B01-3--:R-:W-:Y:S01]  /*5900*/  HADD2.F32 R8, -RZ, R3.H0_H0 ;  /* 0x20000003ff087230 */ /* 0x00bfe20000004100 */
[----:B------:R-:W-:-:S04]  /*5910*/  PRMT R3, RZ, 0x7610, R3 ;  /* 0x00007610ff037816 */ /* 0x000fc80000000003 */
[----:B------:R-:W-:-:S04]  /*5920*/  FMUL R8, R8, R57 ;  /* 0x0000003908087220 */ /* 0x000fc80000400000 */
[----:B------:R-:W-:-:S05]  /*5930*/  FFMA R8, R53, R56, R8 ;  /* 0x0000003835087223 */ /* 0x000fca0000000008 */
[----:B------:R-:W-:-:S05]  /*5940*/  F2FP.SATFINITE.E4M3.F32.PACK_AB_MERGE_C R9, RZ, R8, RZ ;  /* 0x00000008ff09723e */ /* 0x000fca00048070ff */
[----:B------:R0:W-:Y:S01]  /*5950*/  @!P3 STG.E.U8 desc[UR36][R4.64+0x39], R9 ;  /* 0x000039090400b986 */ /* 0x0001e2000c101124 */
[----:B------:R-:W-:Y:S05]  /*5960*/  @P0 BRA `(.L_x_107) ;  /* 0x0000000000040947 */ /* 0x000fea0003800000 */
[----:B------:R1:W5:Y:S02]  /*5970*/  LDG.E.U8 R3, desc[UR36][R10.64+0x38] ;  /* 0x000038240a037981 */ /* 0x000364000c1e1100 */
.L_x_107:
[----:B------:R-:W-:Y:S05]  /*5980*/  BSYNC B1 ;  /* 0x0000000000017941 */ /* 0x000fea0003800000 */
.L_x_106:
[----:B-----5:R-:W-:Y:S01]  /*5990*/  LOP3.LUT R3, R3, 0xff, RZ, 0xc0, !PT ;  /* 0x000000ff03037812 */ /* 0x020fe200078ec0ff */
[----:B------:R-:W-:Y:S01]  /*59a0*/  BSSY B1, `(.L_x_108) ;  /* 0x000000b000017945 */ /* 0x000fe20003800000 */
[----:B------:R-:W-:Y:S02]  /*59b0*/  ISETP.LT.OR P1, PT, R0, 0x9, !P1 ;  /* 0x000000090000780c */ /* 0x000fe40004f21670 */
[----:B------:R-:W-:Y:S02]  /*59c0*/  F2FP.F16.E4M3.UNPACK_B R3, R3 ;  /* 0x00000003ff03723e */ /* 0x000fe400020006ff */
[----:B------:R-:W-:-:S03]  /*59d0*/  PRMT R0, RZ, 0x7610, R0 ;  /* 0x00007610ff007816 */ /* 0x000fc60000000000 */
[----:B0-2---:R-:W-:-:S05]  /*59e0*/  HADD2.F32 R4, -RZ, R3.H0_H0 ;  /* 0x20000003ff047230 */ /* 0x005fca0000004100 */
[----:B------:R-:W-:-:S04]  /*59f0*/  FMUL R3, R4, R57 ;  /* 0x0000003904037220 */ /* 0x000fc80000400000 */
[----:B------:R-:W-:-:S05]  /*5a00*/  FFMA R3, R54, R56, R3 ;  /* 0x0000003836037223 */ /* 0x000fca0000000003 */
[----:B------:R-:W-:-:S05]  /*5a10*/  F2FP.SATFINITE.E4M3.F32.PACK_AB_MERGE_C R3, RZ, R3, RZ ;  /* 0x00000003ff03723e */ /* 0x000fca00048070ff */
[----:B------:R0:W-:Y:S01]  /*5a20*/  @!P0 STG.E.U8 desc[UR36][R6.64+0x38], R3 ;  /* 0x0000380306008986 */ /* 0x0001e2000c101124 */
[----:B------:R-:W-:Y:S05]  /*5a30*/  @P1 BRA `(.L_x_109) ;  /* 0x0000000000041947 */ /* 0x000fea0003800000 */
[----:B------:R2:W5:Y:S02]  /*5a40*/  LDG.E.U8 R0, desc[UR36][R10.64+0x39] ;  /* 0x000039240a007981 */ /* 0x000564000c1e1100 */
.L_x_109:
[----:B------:R-:W-:Y:S05]  /*5a50*/  BSYNC B1 ;  /* 0x0000000000017941 */ /* 0x000fea0003800000 */
.L_x_108:
[----:B------:R-:W-:Y:S05]  /*5a60*/  @P1 BRA `(.L_x_110) ;  /* 0x0000000800601947 */ /* 0x000fea0003800000 */
[----:B-----5:R-:W-:-:S04]  /*5a70*/  LOP3.LUT R0, R0, 0xff, RZ, 0xc0, !PT ;  /* 0x000000ff00007812 */ /* 0x020fc800078ec0ff */
[----:B------:R-:W-:-:S05]  /*5a80*/  F2FP.F16.E4M3.UNPACK_B R0, R0 ;  /* 0x00000000ff00723e */ /* 0x000fca00020006ff */
[----:B------:R-:W-:-:S05]  /*5a90*/  HADD2.F32 R0, -RZ, R0.H0_H0 ;  /* 0x20000000ff007230 */ /* 0x000fca0000004100 */
[----:B------:R-:W-:-:S04]  /*5aa0*/  FMUL R0, R0, R57 ;  /* 0x0000003900007220 */ /* 0x000fc80000400000 */
[----:B------:R-:W-:-:S05]  /*5ab0*/  FFMA R0, R55, R56, R0 ;  /* 0x0000003837007223 */ /* 0x000fca0000000000 */
[----:B0-----:R-:W-:-:S05]  /*5ac0*/  F2FP.SATFINITE.E4M3.F32.PACK_AB_MERGE_C R3, RZ, R0, RZ ;  /* 0x00000000ff03723e */ /* 0x001fca00048070ff */
[----:B------:R0:W-:Y:S01]  /*5ad0*/  STG.E.U8 desc[UR36][R6.64+0x39], R3 ;  /* 0x0000390306007986 */ /* 0x0001e2000c101124 */
[----:B------:R-:W-:Y:S05]  /*5ae0*/  BRA `(.L_x_110) ;  /* 0x0000000800407947 */ /* 0x000fea0003800000 */
.L_x_45:
[C---:B------:R-:W-:Y:S01]  /*5af0*/  ISETP.GE.AND P1, PT, R3.reuse, 0x1, PT ;  /* 0x000000010300780c */ /* 0x040fe20003f26270 */
[-C--:B------:R-:W-:Y:S01]  /*5b00*/  FMUL R24, R24, R56.reuse ;  /* 0x0000003818187220 */ /* 0x080fe20000400000 */
[----:B------:R-:W-:Y:S01]  /*5b10*/  ISETP.GE.AND P3, PT, R3, 0x2, PT ;  /* 0x000000020300780c */ /* 0x000fe20003f66270 */
[-C--:B------:R-:W-:Y:S01]  /*5b20*/  FMUL R25, R25, R56.reuse ;  /* 0x0000003819197220 */ /* 0x080fe20000400000 */
[----:B------:R-:W-:Y:S01]  /*5b30*/  ISETP.LT.OR P2, PT, R0, 0x1, !P1 ;  /* 0x000000010000780c */ /* 0x000fe20004f41670 */
[-C--:B------:R-:W-:Y:S01]  /*5b40*/  FMUL R26, R26, R56.reuse ;  /* 0x000000381a1a7220 */ /* 0x080fe20000400000 */
[C---:B------:R-:W-:Y:S01]  /*5b50*/  ISETP.LT.OR P5, PT, R0.reuse, 0x1, !P3 ;  /* 0x000000010000780c */ /* 0x040fe20005fa1670 */
[-C--:B------:R-:W-:Y:S01]  /*5b60*/  FMUL R27, R27, R56.reuse ;  /* 0x000000381b1b7220 */ /* 0x080fe20000400000 */
[----:B------:R-:W-:Y:S01]  /*5b70*/  ISETP.LT.OR P1, PT, R0, 0x9, !P1 ;  /* 0x000000090000780c */ /* 0x000fe20004f21670 */
[----:B------:R-:W-:Y:S01]  /*5b80*/  FMUL R28, R28, R56 ;  /* 0x000000381c1c7220 */ /* 0x000fe20000400000 */
[----:B------:R-:W-:Y:S01]  /*5b90*/  F2FP.SATFINITE.E4M3.F32.PACK_AB_MERGE_C R9, RZ, R24, RZ ;  /* 0x00000018ff09723e */ /* 0x000fe200048070ff */
[-C--:B------:R-:W-:Y:S01]  /*5ba0*/  FMUL R29, R29, R56.reuse ;  /* 0x000000381d1d7220 */ /* 0x080fe20000400000 */
[----:B------:R-:W-:Y:S01]  /*5bb0*/  ISETP.GE.AND P0, PT, R3, 0x9, PT ;  /* 0x000000090300780c */ /* 0x000fe20003f06270 */
[-C--:B------:R-:W-:Y:S01]  /*5bc0*/  FMUL R30, R30, R56.reuse ;  /* 0x000000381e1e7220 */ /* 0x080fe20000400000 */
[----:B------:R-:W-:Y:S01]  /*5bd0*/  F2FP.SATFINITE.E4M3.F32.PACK_AB_MERGE_C R25, RZ, R25, RZ ;  /* 0x00000019ff19723e */ /* 0x000fe200048070ff */
[----:B------:R-:W-:Y:S01]  /*5be0*/  FMUL R31, R31, R56 ;  /* 0x000000381f1f7220 */ /* 0x000fe20000400000 */
[----:B------:R-:W-:Y:S01]  /*5bf0*/  F2FP.SATFINITE.E4M3.F32.PACK_AB_MERGE_C R11, RZ, R26, RZ ;  /* 0x0000001aff0b723e */ /* 0x000fe200048070ff */
[----:B------:R1:W-:Y:S01]  /*5c00*/  @!P2 STG.E.U8 desc[UR36][R4.64], R9 ;  /* 0x000000090400a986 */ /* 0x0003e2000c101124 */
[----:B------:R-:W-:Y:S01]  /*5c10*/  ISETP.LT.OR P3, PT, R0, 0x9, !P3 ;  /* 0x000000090000780c */ /* 0x000fe20005f61670 */
[-C--:B------:R-:W-:Y:S01]  /*5c20*/  FMUL R32, R32, R56.reuse ;  /* 0x0000003820207220 */ /* 0x080fe20000400000 */
[C---:B------:R-:W-:Y:S01]  /*5c30*/  ISETP.LT.OR P4, PT, R0.reuse, 0x1, !P0 ;  /* 0x000000010000780c */ /* 0x040fe20004781670 */
[----:B------:R-:W-:Y:S01]  /*5c40*/  @!P5 STG.E.U8 desc[UR36][R4.64+0x1], R25 ;  /* 0x000001190400d986 */ /* 0x000fe2000c101124 */
[----:B------:R-:W-:Y:S01]  /*5c50*/  ISETP.GE.AND P2, PT, R3, 0xa, PT ;  /* 0x0000000a0300780c */ /* 0x000fe20003f46270 */
[-C--:B------:R-:W-:Y:S01]  /*5c60*/  FMUL R33, R33, R56.reuse ;  /* 0x0000003821217220 */ /* 0x080fe20000400000 */
[----:B------:R-:W-:Y:S01]  /*5c70*/  F2FP.SATFINITE.E4M3.F32.PACK_AB_MERGE_C R27, RZ, R27, RZ ;  /* 0x0000001bff1b723e */ /* 0x000fe200048070ff */
[----:B------:R2:W-:Y:S01]  /*5c80*/  @!P1 STG.E.U8 desc[UR36][R6.64], R11 ;  /* 0x0000000b06009986 */ /* 0x0005e2000c101124 */
[----:B------:R-:W-:Y:S01]  /*5c90*/  ISETP.LT.OR P1, PT, R0, 0x1, !P2 ;  /* 0x000000010000780c */ /* 0x000fe20005721670 */
[----:B------:R-:W-:Y:S01]  /*5ca0*/  FMUL R34, R34, R56 ;  /* 0x0000003822227220 */ /* 0x000fe20000400000 */
[----:B------:R-:W-:Y:S01]  /*5cb0*/  F2FP.SATFINITE.E4M3.F32.PACK_AB_MERGE_C R13, RZ, R28, RZ ;  /* 0x0000001cff0d723e */ /* 0x000fe200048070ff */
[-C--:B------:R-:W-:Y:S01]  /*5cc0*/  FMUL R35, R35, R56.reuse ;  /* 0x0000003823237220 */ /* 0x080fe20000400000 */
[----:B------:R-:W-:Y:S01]  /*5cd0*/  ISETP.GE.AND P5, PT, R3, 0x11, PT ;  /* 0x000000110300780c */ /* 0x000fe20003fa6270 */
[----:B------:R-:W-:Y:S01]  /*5ce0*/  @!P3 STG.E.U8 desc[UR36][R6.64+0x1], R27 ;  /* 0x0000011b0600b986 */ /* 0x000fe2000c101124 */
[----:B------:R-:W-:Y:S01]  /*5cf0*/  F2FP.SATFINITE.E4M3.F32.PACK_AB_MERGE_C R29, RZ, R29, RZ ;  /* 0x0000001dff1d723e */ /* 0x000fe200048070ff */
[-C--:B------:R-:W-:Y:S01]  /*5d00*/  FMUL R36, R36, R56.reuse ;  /* 0x0000003824247220 */ /* 0x080fe20000400000 */
[C---:B------:R-:W-:Y:S01]  /*5d10*/  ISETP.LT.OR P0, PT, R0.reuse, 0x9, !P0 ;  /* 0x000000090000780c */ /* 0x040fe20004701670 */
[----:B------:R-:W-:Y:S01]  /*5d20*/  @!P4 STG.E.U8 desc[UR36][R4.64+0x8], R13 ;  /* 0x0000080d0400c986 */ /* 0x000fe2000c101124 */
[C---:B------:R-:W-:Y:S01]  /*5d30*/  ISETP.LT.OR P2, PT, R0.reuse, 0x9, !P2 ;  /* 0x000000090000780c */ /* 0x040fe20005741670 */
[-C--:B------:R-:W-:Y:S01]  /*5d40*/  FMUL R37, R37, R56.reuse ;  /* 0x0000003825257220 */ /* 0x080fe20000400000 */
[----:B------:R-:W-:Y:S01]  /*5d50*/  ISETP.GE.AND P4, PT, R3, 0x12, PT ;  /* 0x000000120300780c */ /* 0x000fe20003f86270 */
[----:B------:R-:W-:Y:S01]  /*5d60*/  @!P1 STG.E.U8 desc[UR36][R4.64+0x9], R29 ;  /* 0x0000091d04009986 */ /* 0x000fe2000c101124 */
[----:B------:R-:W-:Y:S01]  /*5d70*/  ISETP.LT.OR P3, PT, R0, 0x1, !P5 ;  /* 0x000000010000780c */ /* 0x000fe20006f61670 */
[-C--:B------:R-:W-:Y:S01]  /*5d80*/  FMUL R38, R38, R56.reuse ;  /* 0x0000003826267220 */ /* 0x080fe20000400000 */
[----:B------:R-:W-:Y:S01]  /*5d90*/  ISETP.LT.OR P1, PT, R0, 0x1, !P4 ;  /* 0x000000010000780c */ /* 0x000fe20006721670 */
[----:B------:R-:W-:Y:S01]  /*5da0*/  FMUL R39, R39, R56 ;  /* 0x0000003827277220 */ /* 0x000fe20000400000 */
[----:B-1----:R-:W-:Y:S01]  /*5db0*/  F2FP.SATFINITE.E4M3.F32.PACK_AB_MERGE_C R9, RZ, R30, RZ ;  /* 0x0000001eff09723e */ /* 0x002fe200048070ff */
[-C--:B------:R-:W-:Y:S01]  /*5dc0*/  FMUL R40, R40, R56.reuse ;  /* 0x0000003828287220 */ /* 0x080fe20000400000 */
[----:B------:R-:W-:Y:S01]  /*5dd0*/  F2FP.SATFINITE.E4M3.F32.PACK_AB_MERGE_C R31, RZ, R31, RZ ;  /* 0x0000001fff1f723e */ /* 0x000fe200048070ff */
[----:B------:R-:W-:Y:S01]  /*5de0*/  FMUL R41, R41, R56 ;  /* 0x0000003829297220 */ /* 0x000fe20000400000 */
[----:B--2---:R-:W-:Y:S01]  /*5df0*/  F2FP.SATFINITE.E4M3.F32.PACK_AB_MERGE_C R11, RZ, R32, RZ ;  /* 0x00000020ff0b723e */ /* 0x004fe200048070ff */
[----:B------:R1:W-:Y:S01]  /*5e00*/  @!P0 STG.E.U8 desc[UR36][R6.64+0x8], R9 ;  /* 0x0000080906008986 */ /* 0x0003e2000c101124 */
[----:B------:R-:W-:Y:S01]  /*5e10*/  F2FP.SATFINITE.E4M3.F32.PACK_AB_MERGE_C R33, RZ, R33, RZ ;  /* 0x00000021ff21723e */ /* 0x000fe200048070ff */
[-C--:B------:R-:W-:Y:S01]  /*5e20*/  FMUL R42, R42, R56.reuse ;  /* 0x000000382a2a7220 */ /* 0x080fe20000400000 */
[C---:B------:R-:W-:Y:S01]  /*5e30*/  ISETP.LT.OR P4, PT, R0.reuse, 0x9, !P4 ;  /* 0x000000090000780c */ /* 0x040fe20006781670 */
[----:B------:R-:W-:Y:S01]  /*5e40*/  @!P2 STG.E.U8 desc[UR36][R6.64+0x9], R31 ;  /* 0x0000091f0600a986 */ /* 0x000fe2000c101124 */
[----:B------:R-:W-:Y:S01]  /*5e50*/  ISETP.LT.OR P2, PT, R0, 0x9, !P5 ;  /* 0x000000090000780c */ /* 0x000fe20006f41670 */
[-C--:B------:R-:W-:Y:S01]  /*5e60*/  FMUL R43, R43, R56.reuse ;  /* 0x000000382b2b7220 */ /* 0x080fe20000400000 */
[----:B------:R-:W-:Y:S01]  /*5e70*/  F2FP.SATFINITE.E4M3.F32.PACK_AB_MERGE_C R35, RZ, R35, RZ ;  /* 0x00000023ff23723e */ /* 0x000fe200048070ff */
[----:B------:R2:W-:Y:S01]  /*5e80*/  @!P3 STG.E.U8 desc[UR36][R4.64+0x10], R11 ;  /* 0x0000100b0400b986 */ /* 0x0005e2000c101124 */
[C---:B------:R-:W-:Y:S01]  /*5e90*/  ISETP.GE.AND P3, PT, R3.reuse, 0x19, PT ;  /* 0x000000190300780c */ /* 0x040fe20003f66270 */
[-C--:B------:R-:W-:Y:S01]  /*5ea0*/  FMUL R44, R44, R56.reuse ;  /* 0x000000382c2c7220 */ /* 0x080fe20000400000 */
[----:B------:R-:W-:Y:S01]  /*5eb0*/  F2FP.SATFINITE.E4M3.F32.PACK_AB_MERGE_C R37, RZ, R37, RZ ;  /* 0x00000025ff25723e */ /* 0x000fe200048070ff */
[----:B------:R-:W-:Y:S01]  /*5ec0*/  @!P1 STG.E.U8 desc[UR36][R4.64+0x11], R33 ;  /* 0x0000112104009986 */ /* 0x000fe2000c101124 */
[----:B------:R-:W-:Y:S01]  /*5ed0*/  ISETP.GE.AND P1, PT, R3, 0x1a, PT ;  /* 0x0000001a0300780c */ /* 0x000fe20003f26270 */
[----:B------:R-:W-:Y:S01]  /*5ee0*/  FMUL R45, R45, R56 ;  /* 0x000000382d2d7220 */ /* 0x000fe20000400000 */
[----:B------:R-:W-:Y:S01]  /*5ef0*/  ISETP.LT.OR P0, PT, R0, 0x1, !P3 ;  /* 0x000000010000780c */ /* 0x000fe20005f01670 */
[----:B------:R-:W-:Y:S01]  /*5f00*/  @!P4 STG.E.U8 desc[UR36][R6.64+0x11], R35 ;  /* 0x000011230600c986 */ /* 0x000fe2000c101124 */
[----:B-1----:R-:W-:Y:S01]  /*5f10*/  F2FP.SATFINITE.E4M3.F32.PACK_AB_MERGE_C R9, RZ, R34, RZ ;  /* 0x00000022ff09723e */ /* 0x002fe200048070ff */
[-C--:B------:R-:W-:Y:S01]  /*5f20*/  FMUL R46, R46, R56.reuse ;  /* 0x000000382e2e7220 */ /* 0x080fe20000400000 */
[C---:B------:R-:W-:Y:S01]  /*5f30*/  ISETP.LT.OR P5, PT, R0.reuse, 0x1, !P1 ;  /* 0x000000010000780c */ /* 0x040fe20004fa1670 */
[----:B------:R-:W-:Y:S01]  /*5f40*/  FMUL R47, R47, R56 ;  /* 0x000000382f2f7220 */ /* 0x000fe20000400000 */
[----:B------:R-:W-:Y:S01]  /*5f50*/  ISETP.LT.OR P3, PT, R0, 0x9, !P3 ;  /* 0x000000090000780c */ /* 0x000fe20005f61670 */
[----:B------:R1:W-:Y:S01]  /*5f60*/  @!P2 STG.E.U8 desc[UR36][R6.64+0x10], R9 ;  /* 0x000010090600a986 */ /* 0x0003e2000c101124 */
[----:B--2---:R-:W-:Y:S01]  /*5f70*/  F2FP.SATFINITE.E4M3.F32.PACK_AB_MERGE_C R11, RZ, R36, RZ ;  /* 0x00000024ff0b723e */ /* 0x004fe200048070ff */
[-C--:B------:R-:W-:Y:S01]  /*5f80*/  FMUL R48, R48, R56.reuse ;  /* 0x0000003830307220 */ /* 0x080fe20000400000 */
[----:B------:R-:W-:Y:S01]  /*5f90*/  ISETP.GE.AND P2, PT, R3, 0x21, PT ;  /* 0x000000210300780c */ /* 0x000fe20003f46270 */
[-C--:B------:R-:W-:Y:S01]  /*5fa0*/  FMUL R49, R49, R56.reuse ;  /* 0x0000003831317220 */ /* 0x080fe20000400000 */
[C---:B------:R-:W-:Y:S01]  /*5fb0*/  ISETP.LT.OR P1, PT, R0.reuse, 0x9, !P1 ;  /* 0x000000090000780c */ /* 0x040fe20004f21670 */
[----:B------:R-:W-:Y:S01]  /*5fc0*/  @!P0 STG.E.U8 desc[UR36][R4.64+0x18], R11 ;  /* 0x0000180b04008986 */ /* 0x000fe2000c101124 */
[----:B------:R-:W-:Y:S01]  /*5fd0*/  ISETP.LT.OR P4, PT, R0, 0x1, !P2 ;  /* 0x000000010000780c */ /* 0x000fe20005781670 */
[-C--:B------:R-:W-:Y:S01]  /*5fe0*/  FMUL R50, R50, R56.reuse ;  /* 0x0000003832327220 */ /* 0x080fe20000400000 */
[----:B------:R-:W-:Y:S01]  /*5ff0*/  ISETP.GE.AND P0, PT, R3, 0x22, PT ;  /* 0x000000220300780c */ /* 0x000fe20003f06270 */
[----:B------:R-:W-:Y:S01]  /*6000*/  @!P5 STG.E.U8 desc[UR36][R4.64+0x19], R37 ;  /* 0x000019250400d986 */ /* 0x000fe2000c101124 */
[----:B------:R-:W-:Y:S01]  /*6010*/  F2FP.SATFINITE.E4M3.F32.PACK_AB_MERGE_C R39, RZ, R39, RZ ;  /* 0x00000027ff27723e */ /* 0x000fe200048070ff */
[----:B------:R-:W-:Y:S01]  /*6020*/  FMUL R51, R51, R56 ;  /* 0x0000003833337220 */ /* 0x000fe20000400000 */
[----:B-1----:R-:W-:Y:S01]  /*6030*/  F2FP.SATFINITE.E4M3.F32.PACK_AB_MERGE_C R9, RZ, R38, RZ ;  /* 0x00000026ff09723e */ /* 0x002fe200048070ff */
[----:B------:R-:W-:Y:S01]  /*6040*/  FMUL R52, R52, R56 ;  /* 0x0000003834347220 */ /* 0x000fe20000400000 */
[----:B------:R-:W-:Y:S01]  /*6050*/  F2FP.SATFINITE.E4M3.F32.PACK_AB_MERGE_C R13, RZ, R40, RZ ;  /* 0x00000028ff0d723e */ /* 0x000fe200048070ff */
[-C--:B------:R-:W-:Y:S01]  /*6060*/  FMUL R53, R53, R56.reuse ;  /* 0x0000003835357220 */ /* 0x080fe20000400000 */
[----:B------:R-:W-:Y:S01]  /*6070*/  F2FP.SATFINITE.E4M3.F32.PACK_AB_MERGE_C R41, RZ, R41, RZ ;  /* 0x00000029ff29723e */ /* 0x000fe200048070ff */
[----:B------:R1:W-:Y:S01]  /*6080*/  @!P3 STG.E.U8 desc[UR36][R6.64+0x18], R9 ;  /* 0x000018090600b986 */ /* 0x0003e2000c101124 */
[----:B------:R-:W-:Y:S01]  /*6090*/  ISETP.LT.OR P3, PT, R0, 0x1, !P0 ;  /* 0x000000010000780c */ /* 0x000fe20004761670 */
[-C--:B------:R-:W-:Y:S01]  /*60a0*/  FMUL R54, R54, R56.reuse ;  /* 0x0000003836367220 */ /* 0x080fe20000400000 */
[C---:B------:R-:W-:Y:S01]  /*60b0*/  ISETP.LT.OR P2, PT, R0.reuse, 0x9, !P2 ;  /* 0x000000090000780c */ /* 0x040fe20005741670 */
[----:B------:R-:W-:Y:S01]  /*60c0*/  @!P1 STG.E.U8 desc[UR36][R6.64+0x19], R39 ;  /* 0x0000192706009986 */ /* 0x000fe2000c101124 */
[----:B------:R-:W-:Y:S01]  /*60d0*/  ISETP.GE.AND P1, PT, R3, 0x29, PT ;  /* 0x000000290300780c */ /* 0x000fe20003f26270 */
[----:B------:R-:W-:Y:S01]  /*60e0*/  FMUL R55, R55, R56 ;  /* 0x0000003837377220 */ /* 0x000fe20000400000 */
[----:B------:R-:W-:Y:S01]  /*60f0*/  F2FP.SATFINITE.E4M3.F32.PACK_AB_MERGE_C R43, RZ, R43, RZ ;  /* 0x0000002bff2b723e */ /* 0x000fe200048070ff */
[----:B------:R-:W-:Y:S01]  /*6100*/  @!P4 STG.E.U8 desc[UR36][R4.64+0x20], R13 ;  /* 0x0000200d0400c986 */ /* 0x000fe2000c101124 */
[----:B------:R-:W-:-:S02]  /*6110*/  ISETP.LT.OR P4, PT, R0, 0x9, !P0 ;  /* 0x000000090000780c */ /* 0x000fc40004781670 */
[----:B------:R-:W-:Y:S02]  /*6120*/  ISETP.GE.AND P0, PT, R3, 0x2a, PT ;  /* 0x0000002a0300780c */ /* 0x000fe40003f06270 */
[C---:B------:R-:W-:Y:S01]  /*6130*/  ISETP.LT.OR P5, PT, R0.reuse, 0x1, !P1 ;  /* 0x000000010000780c */ /* 0x040fe20004fa1670 */
[----:B------:R-:W-:Y:S01]  /*6140*/  @!P3 STG.E.U8 desc[UR36][R4.64+0x21], R41 ;  /* 0x000021290400b986 */ /* 0x000fe2000c101124 */
[C---:B------:R-:W-:Y:S02]  /*6150*/  ISETP.LT.OR P3, PT, R0.reuse, 0x1, !P0 ;  /* 0x000000010000780c */ /* 0x040fe40004761670 */
[----:B-1----:R-:W-:Y:S02]  /*6160*/  F2FP.SATFINITE.E4M3.F32.PACK_AB_MERGE_C R9, RZ, R42, RZ ;  /* 0x0000002aff09723e */ /* 0x002fe400048070ff */
[----:B------:R-:W-:Y:S02]  /*6170*/  F2FP.SATFINITE.E4M3.F32.PACK_AB_MERGE_C R11, RZ, R44, RZ ;  /* 0x0000002cff0b723e */ /* 0x000fe400048070ff */
[----:B------:R-:W-:Y:S01]  /*6180*/  F2FP.SATFINITE.E4M3.F32.PACK_AB_MERGE_C R45, RZ, R45, RZ ;  /* 0x0000002dff2d723e */ /* 0x000fe200048070ff */
[----:B------:R1:W-:Y:S01]  /*6190*/  @!P2 STG.E.U8 desc[UR36][R6.64+0x20], R9 ;  /* 0x000020090600a986 */ /* 0x0003e2000c101124 */
[----:B------:R-:W-:-:S02]  /*61a0*/  ISETP.LT.OR P2, PT, R0, 0x9, !P1 ;  /* 0x000000090000780c */ /* 0x000fc40004f41670 */
[C---:B------:R-:W-:Y:S01]  /*61b0*/  ISETP.GE.AND P1, PT, R3.reuse, 0x32, PT ;  /* 0x000000320300780c */ /* 0x040fe20003f26270 */
[----:B------:R-:W-:Y:S01]  /*61c0*/  @!P4 STG.E.U8 desc[UR36][R6.64+0x21], R43 ;  /* 0x0000212b0600c986 */ /* 0x000fe2000c101124 */
[----:B------:R-:W-:Y:S02]  /*61d0*/  ISETP.GE.AND P4, PT, R3, 0x31, PT ;  /* 0x000000310300780c */ /* 0x000fe40003f86270 */
[C---:B------:R-:W-:Y:S01]  /*61e0*/  ISETP.LT.OR P0, PT, R0.reuse, 0x9, !P0 ;  /* 0x000000090000780c */ /* 0x040fe20004701670 */
[----:B------:R2:W-:Y:S01]  /*61f0*/  @!P5 STG.E.U8 desc[UR36][R4.64+0x28], R11 ;  /* 0x0000280b0400d986 */ /* 0x0005e2000c101124 */
[C---:B------:R-:W-:Y:S02]  /*6200*/  ISETP.LT.OR P5, PT, R0.reuse, 0x1, !P1 ;  /* 0x000000010000780c */ /* 0x040fe40004fa1670 */
[----:B------:R-:W-:Y:S01]  /*6210*/  F2FP.SATFINITE.E4M3.F32.PACK_AB_MERGE_C R47, RZ, R47, RZ ;  /* 0x0000002fff2f723e */ /* 0x000fe200048070ff */
[----:B------:R-:W-:Y:S01]  /*6220*/  @!P3 STG.E.U8 desc[UR36][R4.64+0x29], R45 ;  /* 0x0000292d0400b986 */ /* 0x000fe2000c101124 */
[----:B------:R-:W-:-:S02]  /*6230*/  ISETP.LT.OR P3, PT, R0, 0x1, !P4 ;  /* 0x000000010000780c */ /* 0x000fc40006761670 */
[----:B-1----:R-:W-:Y:S02]  /*6240*/  F2FP.SATFINITE.E4M3.F32.PACK_AB_MERGE_C R9, RZ, R46, RZ ;  /* 0x0000002eff09723e */ /* 0x002fe400048070ff */
[----:B------:R-:W-:Y:S02]  /*6250*/  F2FP.SATFINITE.E4M3.F32.PACK_AB_MERGE_C R49, RZ, R49, RZ ;  /* 0x00000031ff31723e */ /* 0x000fe400048070ff */
[----:B------:R-:W-:Y:S01]  /*6260*/  ISETP.LT.OR P4, PT, R0, 0x9, !P4 ;  /* 0x000000090000780c */ /* 0x000fe20006781670 */
[----:B------:R1:W-:Y:S01]  /*6270*/  @!P2 STG.E.U8 desc[UR36][R6.64+0x28], R9 ;  /* 0x000028090600a986 */ /* 0x0003e2000c101124 */
[----:B--2---:R-:W-:Y:S02]  /*6280*/  F2FP.SATFINITE.E4M3.F32.PACK_AB_MERGE_C R11, RZ, R48, RZ ;  /* 0x00000030ff0b723e */ /* 0x004fe400048070ff */
[C---:B------:R-:W-:Y:S01]  /*6290*/  ISETP.GE.AND P2, PT, R3.reuse, 0x3a, PT ;  /* 0x0000003a0300780c */ /* 0x040fe20003f46270 */
[----:B------:R-:W-:Y:S01]  /*62a0*/  @!P0 STG.E.U8 desc[UR36][R6.64+0x29], R47 ;  /* 0x0000292f06008986 */ /* 0x000fe2000c101124 */
[----:B------:R-:W-:-:S02]  /*62b0*/  ISETP.GE.AND P0, PT, R3, 0x39, PT ;  /* 0x000000390300780c */ /* 0x000fc40003f06270 */
[C---:B------:R-:W-:Y:S01]  /*62c0*/  ISETP.LT.OR P1, PT, R0.reuse, 0x9, !P1 ;  /* 0x000000090000780c */ /* 0x040fe20004f21670 */
[----:B------:R2:W-:Y:S01]  /*62d0*/  @!P3 STG.E.U8 desc[UR36][R4.64+0x30], R11 ;  /* 0x0000300b0400b986 */ /* 0x0005e2000c101124 */
[C---:B------:R-:W-:Y:S02]  /*62e0*/  ISETP.LT.OR P3, PT, R0.reuse, 0x1, !P0 ;  /* 0x000000010000780c */ /* 0x040fe40004761670 */
[C---:B------:R-:W-:Y:S01]  /*62f0*/  ISETP.LT.OR P0, PT, R0.reuse, 0x9, !P0 ;  /* 0x000000090000780c */ /* 0x040fe20004701670 */
[----:B------:R3:W-:Y:S01]  /*6300*/  @!P5 STG.E.U8 desc[UR36][R4.64+0x31], R49 ;  /* 0x000031310400d986 */ /* 0x0007e2000c101124 */
[C---:B------:R-:W-:Y:S02]  /*6310*/  ISETP.LT.OR P5, PT, R0.reuse, 0x1, !P2 ;  /* 0x000000010000780c */ /* 0x040fe400057a1670 */
[----:B------:R-:W-:Y:S02]  /*6320*/  ISETP.LT.OR P2, PT, R0, 0x9, !P2 ;  /* 0x000000090000780c */ /* 0x000fe40005741670 */
[----:B------:R-:W-:-:S02]  /*6330*/  F2FP.SATFINITE.E4M3.F32.PACK_AB_MERGE_C R3, RZ, R50, RZ ;  /* 0x00000032ff03723e */ /* 0x000fc400048070ff */
[----:B------:R-:W-:Y:S02]  /*6340*/  F2FP.SATFINITE.E4M3.F32.PACK_AB_MERGE_C R51, RZ, R51, RZ ;  /* 0x00000033ff33723e */ /* 0x000fe400048070ff */
[----:B-1----:R-:W-:Y:S01]  /*6350*/  F2FP.SATFINITE.E4M3.F32.PACK_AB_MERGE_C R9, RZ, R52, RZ ;  /* 0x00000034ff09723e */ /* 0x002fe200048070ff */
[----:B------:R3:W-:Y:S01]  /*6360*/  @!P4 STG.E.U8 desc[UR36][R6.64+0x30], R3 ;  /* 0x000030030600c986 */ /* 0x0007e2000c101124 */
[----:B------:R-:W-:Y:S02]  /*6370*/  F2FP.SATFINITE.E4M3.F32.PACK_AB_MERGE_C R53, RZ, R53, RZ ;  /* 0x00000035ff35723e */ /* 0x000fe400048070ff */
[----:B--2---:R-:W-:Y:S01]  /*6380*/  F2FP.SATFINITE.E4M3.F32.PACK_AB_MERGE_C R11, RZ, R54, RZ ;  /* 0x00000036ff0b723e */ /* 0x004fe200048070ff */
[----:B------:R3:W-:Y:S01]  /*6390*/  @!P1 STG.E.U8 desc[UR36][R6.64+0x31], R51 ;  /* 0x0000313306009986 */ /* 0x0007e2000c101124 */
[----:B------:R-:W-:-:S03]  /*63a0*/  F2FP.SATFINITE.E4M3.F32.PACK_AB_MERGE_C R55, RZ, R55, RZ ;  /* 0x00000037ff37723e */ /* 0x000fc600048070ff */
[----:B------:R3:W-:Y:S04]  /*63b0*/  @!P3 STG.E.U8 desc[UR36][R4.64+0x38], R9 ;  /* 0x000038090400b986 */ /* 0x0007e8000c101124 */
[----:B------:R3:W-:Y:S04]  /*63c0*/  @!P5 STG.E.U8 desc[UR36][R4.64+0x39], R53 ;  /* 0x000039350400d986 */ /* 0x0007e8000c101124 */
[----:B------:R3:W-:Y:S04]  /*63d0*/  @!P0 STG.E.U8 desc[UR36][R6.64+0x38], R11 ;  /* 0x0000380b06008986 */ /* 0x0007e8000c101124 */
[----:B------:R3:W-:Y:S02]  /*63e0*/  @!P2 STG.E.U8 desc[UR36][R6.64+0x39], R55 ;  /* 0x000039370600a986 */ /* 0x0007e4000c101124 */
.L_x_110:
[----:B------:R-:W-:Y:S05]  /*63f0*/  BSYNC B0 ;  /* 0x0000000000007941 */ /* 0x000fea0003800000 */
.L_x_44:
[----:B0--3--:R-:W-:Y:S01]  /*6400*/  IMAD.U32 R3, RZ, RZ, UR38 ;  /* 0x00000026ff037e24 */ /* 0x009fe2000f8e00ff */
[----:B------:R-:W-:Y:S01]  /*6410*/  ULDC.64 UR4, c[0x0][0x650] ;  /* 0x0001940000047ab9 */ /* 0x000fe20000000a00 */
[----:B-----5:R-:W-:Y:S01]  /*6420*/  IMAD.U32 R0, RZ, RZ, UR38 ;  /* 0x00000026ff007e24 */ /* 0x020fe2000f8e00ff */
[----:B------:R0:W-:Y:S01]  /*6430*/  SYNCS.ARRIVE.TRANS64.A1T0 RZ, [R64+UR49], RZ ;  /* 0x000000ff40ff79a7 */ /* 0x0001e20008100031 */
[----:B------:R-:W-:Y:S01]  /*6440*/  IMAD.MOV.U32 R22, RZ, RZ, -0x1 ;  /* 0xffffffffff167424 */ /* 0x000fe200078e00ff */
[----:B------:R-:W-:Y:S01]  /*6450*/  LEA R16, P0, R3, R16, 0x1 ;  /* 0x0000001003107211 */ /* 0x000fe200078008ff */
[----:B------:R-:W-:Y:S02]  /*6460*/  IMAD.U32 R3, RZ, RZ, UR44 ;  /* 0x0000002cff037e24 */ /* 0x000fe4000f8e00ff */
[----:B------:R-:W-:Y:S02]  /*6470*/  IMAD.MOV.U32 R19, RZ, RZ, -0x1 ;  /* 0xffffffffff137424 */ /* 0x000fe400078e00ff */
[----:B------:R-:W-:Y:S01]  /*6480*/  IMAD.MOV.U32 R18, RZ, RZ, -0x1 ;  /* 0xffffffffff127424 */ /* 0x000fe200078e00ff */
[----:B------:R-:W-:-:S02]  /*6490*/  LEA.HI.X R17, R0, R17, R3, 0x1, P0 ;  /* 0x0000001100117211 */ /* 0x000fc400000f0c03 */
[----:B------:R-:W-:Y:S02]  /*64a0*/  ISETP.GE.U32.AND P0, PT, R16, UR4, PT ;  /* 0x0000000410007c0c */ /* 0x000fe4000bf06070 */
[----:B------:R-:W-:Y:S02]  /*64b0*/  PRMT R0, RZ, 0x7610, R0 ;  /* 0x00007610ff007816 */ /* 0x000fe40000000000 */
[----:B------:R-:W-:-:S13]  /*64c0*/  ISETP.GE.U32.AND.EX P0, PT, R17, UR5, PT, P0 ;  /* 0x0000000511007c0c */ /* 0x000fda000bf06100 */
[----:B0-----:R-:W-:Y:S05]  /*64d0*/  @P0 BRA `(.L_x_111) ;  /* 0x0000000400640947 */ /* 0x001fea0003800000 */
[----:B------:R-:W0:Y:S01]  /*64e0*/  S2R R12, SR_CTAID.X ;  /* 0x00000000000c7919 */ /* 0x000e220000002500 */
[----:B-12-4-:R-:W1:Y:S01]  /*64f0*/  LDC.64 R10, c[0x0][0x628] ;  /* 0x00018a00ff0a7b82 */ /* 0x016e620000000a00 */
[----:B------:R-:W-:Y:S01]  /*6500*/  ULDC UR4, c[0x0][0x150] ;  /* 0x0000540000047ab9 */ /* 0x000fe20000000800 */
[----:B------:R-:W-:Y:S01]  /*6510*/  IMAD.MOV.U32 R8, RZ, RZ, R16 ;  /* 0x000000ffff087224 */ /* 0x000fe200078e0010 */
[----:B------:R-:W2:Y:S01]  /*6520*/  S2R R20, SR_CTAID.Y ;  /* 0x0000000000147919 */ /* 0x000ea20000002600 */
[----:B------:R-:W-:-:S04]  /*6530*/  IMAD.MOV.U32 R9, RZ, RZ, R17 ;  /* 0x000000ffff097224 */ /* 0x000fc800078e0011 */
[----:B------:R-:W3:Y:S08]  /*6540*/  LDC R21, c[0x0][0x144] ;  /* 0x00005100ff157b82 */ /* 0x000ef00000000800 */
[----:B------:R-:W4:Y:S08]  /*6550*/  LDC R0, c[0x0][0x630] ;  /* 0x00018c00ff007b82 */ /* 0x000f300000000800 */
[----:B------:R-:W2:Y:S01]  /*6560*/  LDC.64 R14, c[0x0][0x620] ;  /* 0x00018800ff0e7b82 */ /* 0x000ea20000000a00 */
[----:B-1----:R-:W-:-:S04]  /*6570*/  ISETP.NE.U32.AND P0, PT, R10, RZ, PT ;  /* 0x000000ff0a00720c */ /* 0x002fc80003f05070 */
[----:B------:R-:W-:Y:S02]  /*6580*/  ISETP.NE.AND.EX P0, PT, R11, RZ, PT, P0 ;  /* 0x000000ff0b00720c */ /* 0x000fe40003f05300 */
[----:B0-----:R-:W-:-:S05]  /*6590*/  I2FP.F32.U32 R3, R12 ;  /* 0x0000000c00037245 */ /* 0x001fca0000201000 */
[----:B------:R-:W-:-:S04]  /*65a0*/  FMUL R3, R3, UR4 ;  /* 0x0000000403037c20 */ /* 0x000fc80008400000 */
[----:B------:R0:W1:Y:S02]  /*65b0*/  F2I.U32.TRUNC.NTZ R19, R3 ;  /* 0x0000000300137305 */ /* 0x000064000020f000 */
[----:B---34-:R-:W-:Y:S05]  /*65c0*/  @!P0 BRA `(.L_x_112) ;  /* 0x0000000000288947 */ /* 0x018fea0003800000 */
[----:B0-----:R-:W0:Y:S02]  /*65d0*/  LDC R3, c[0x0][0x634] ;  /* 0x00018d00ff037b82 */ /* 0x001e240000000800 */
        /* <DEDUP_REMOVED lines=9> */
.L_x_112:
[----:B------:R-:W3:Y:S01]  /*6670*/  LDC.64 R24, c[0x0][0x640] ;  /* 0x00019000ff187b82 */ /* 0x000ee20000000a00 */
[-C--:B------:R-:W-:Y:S01]  /*6680*/  SHF.R.U64 R18, R8, R0.reuse, R9 ;  /* 0x0000000008127219 */ /* 0x080fe20000001209 */
[----:B-1----:R-:W-:Y:S01]  /*6690*/  IMAD.MOV R19, RZ, RZ, -R19 ;  /* 0x000000ffff137224 */ /* 0x002fe200078e0a13 */
[----:B------:R-:W-:Y:S01]  /*66a0*/  SHF.R.U32.HI R0, RZ, R0, R9 ;  /* 0x00000000ff007219 */ /* 0x000fe20000011609 */
[----:B------:R-:W-:Y:S01]  /*66b0*/  ULDC UR4, c[0x0][0x154] ;  /* 0x0000550000047ab9 */ /* 0x000fe20000000800 */
[----:B0-----:R-:W-:Y:S01]  /*66c0*/  IADD3 R3, P0, RZ, -R18, RZ ;  /* 0x80000012ff037210 */ /* 0x001fe20007f1e0ff */
[----:B------:R-:W-:Y:S02]  /*66d0*/  IMAD R21, R21, R19, R12 ;  /* 0x0000001315157224 */ /* 0x000fe400078e020c */
[----:B------:R-:W0:Y:S01]  /*66e0*/  LDC R6, c[0x0][0x618] ;  /* 0x00018600ff067b82 */ /* 0x000e220000000800 */
[----:B------:R-:W-:Y:S02]  /*66f0*/  IMAD.MOV.U32 R7, RZ, RZ, 0x1 ;  /* 0x00000001ff077424 */ /* 0x000fe400078e00ff */
[----:B------:R-:W-:-:S04]  /*6700*/  IMAD.X R5, RZ, RZ, ~R0, P0 ;  /* 0x000000ffff057224 */ /* 0x000fc800000e0e00 */
[-C--:B--2---:R-:W-:Y:S01]  /*6710*/  IMAD R0, R5, R14.reuse, RZ ;  /* 0x0000000e05007224 */ /* 0x084fe200078e02ff */
[----:B------:R-:W1:Y:S01]  /*6720*/  LDC R8, c[0x0][0x608] ;  /* 0x00018200ff087b82 */ /* 0x000e620000000800 */
[----:B------:R-:W-:-:S04]  /*6730*/  IMAD.WIDE.U32 R4, R3, R14, R16 ;  /* 0x0000000e03047225 */ /* 0x000fc800078e0010 */
[----:B------:R-:W-:Y:S01]  /*6740*/  IMAD R3, R3, R15, R0 ;  /* 0x0000000f03037224 */ /* 0x000fe200078e0200 */
[----:B------:R-:W-:Y:S02]  /*6750*/  I2FP.F32.U32 R0, R20 ;  /* 0x0000001400007245 */ /* 0x000fe40000201000 */
[----:B------:R-:W2:Y:S01]  /*6760*/  LDC R22, c[0x0][0x658] ;  /* 0x00019600ff167b82 */ /* 0x000ea20000000800 */
[----:B------:R-:W-:Y:S01]  /*6770*/  IMAD.IADD R3, R5, 0x1, R3 ;  /* 0x0000000105037824 */ /* 0x000fe200078e0203 */
[----:B---3--:R-:W-:Y:S01]  /*6780*/  ISETP.NE.U32.AND P0, PT, R24, RZ, PT ;  /* 0x000000ff1800720c */ /* 0x008fe20003f05070 */
[----:B------:R-:W-:Y:S01]  /*6790*/  FMUL R0, R0, UR4 ;  /* 0x0000000400007c20 */ /* 0x000fe20008400000 */
[----:B------:R-:W-:Y:S02]  /*67a0*/  IMAD.MOV.U32 R5, RZ, RZ, -0x1 ;  /* 0xffffffffff057424 */ /* 0x000fe400078e00ff */
[----:B------:R-:W-:Y:S01]  /*67b0*/  ISETP.NE.AND.EX P0, PT, R25, RZ, PT, P0 ;  /* 0x000000ff1900720c */ /* 0x000fe20003f05300 */
[----:B------:R3:W4:Y:S01]  /*67c0*/  F2I.U32.TRUNC.NTZ R13, R0 ;  /* 0x00000000000d7305 */ /* 0x000722000020f000 */
[----:B------:R-:W3:Y:S01]  /*67d0*/  LDC R15, c[0x0][0x148] ;  /* 0x00005200ff0f7b82 */ /* 0x000ee20000000800 */
[----:B0-----:R-:W-:-:S02]  /*67e0*/  SHF.R.U64 R12, R4, R6, R3 ;  /* 0x00000006040c7219 */ /* 0x001fc40000001203 */
[----:B------:R-:W-:-:S05]  /*67f0*/  SHF.R.U32.HI R3, RZ, R6, R3 ;  /* 0x00000006ff037219 */ /* 0x000fca0000011603 */
[----:B------:R-:W0:Y:S01]  /*6800*/  LDC R19, c[0x0][0x600] ;  /* 0x00018000ff137b82 */ /* 0x000e220000000800 */
[-CC-:B-1----:R-:W-:Y:S02]  /*6810*/  SHF.R.U64 R10, R12, R8.reuse, R3.reuse ;  /* 0x000000080c0a7219 */ /* 0x182fe40000001203 */
[----:B------:R-:W-:-:S05]  /*6820*/  SHF.R.U32.HI R3, RZ, R8, R3 ;  /* 0x00000008ff037219 */ /* 0x000fca0000011603 */
[----:B------:R-:W1:Y:S01]  /*6830*/  LDC R26, c[0x0][0x648] ;  /* 0x00019200ff1a7b82 */ /* 0x000e620000000800 */
[-C--:B--2---:R-:W-:Y:S02]  /*6840*/  SHF.L.U32 R4, R5, R22.reuse, RZ ;  /* 0x0000001605047219 */ /* 0x084fe400000006ff */
[-CC-:B------:R-:W-:Y:S02]  /*6850*/  SHF.R.U64 R14, R10, R22.reuse, R3.reuse ;  /* 0x000000160a0e7219 */ /* 0x180fe40000001203 */
[----:B------:R-:W-:Y:S02]  /*6860*/  SHF.R.U32.HI R5, RZ, R22, R3 ;  /* 0x00000016ff057219 */ /* 0x000fe40000011603 */
[----:B------:R-:W-:Y:S01]  /*6870*/  LOP3.LUT R23, RZ, R4, RZ, 0x33, !PT ;  /* 0x00000004ff177212 */ /* 0x000fe200078e33ff */
[----:B------:R-:W2:Y:S01]  /*6880*/  LDC R27, c[0x0][0x638] ;  /* 0x00018e00ff1b7b82 */ /* 0x000ea20000000800 */
[----:B------:R-:W-:Y:S01]  /*6890*/  SHF.L.U32 R22, R7, R22, RZ ;  /* 0x0000001607167219 */ /* 0x000fe200000006ff */
[----:B------:R-:W-:-:S06]  /*68a0*/  IMAD.MOV.U32 R4, RZ, RZ, R14 ;  /* 0x000000ffff047224 */ /* 0x000fcc00078e000e */
[----:B------:R-:W0:Y:S01]  /*68b0*/  LDC R28, c[0x0][0x610] ;  /* 0x00018400ff1c7b82 */ /* 0x000e220000000800 */
[----:B----4-:R-:W-:Y:S05]  /*68c0*/  @!P0 BRA `(.L_x_113) ;  /* 0x0000000000288947 */ /* 0x010fea0003800000 */
[----:B------:R-:W4:Y:S02]  /*68d0*/  LDC R3, c[0x0][0x64c] ;  /* 0x00019300ff037b82 */ /* 0x000f240000000800 */
[----:B----4-:R-:W-:-:S05]  /*68e0*/  IADD3 R3, P0, R14, R3, RZ ;  /* 0x000000030e037210 */ /* 0x010fca0007f1e0ff */
        /* <DEDUP_REMOVED lines=8> */
.L_x_113:
[----:B------:R-:W-:Y:S01]  /*6970*/  ISETP.NE.AND P0, PT, R2, 0x1, PT ;  /* 0x000000010200780c */ /* 0x000fe20003f05270 */
[----:B0-----:R-:W-:Y:S01]  /*6980*/  VIADD R7, R19, 0xffffffff ;  /* 0xffffffff13077836 */ /* 0x001fe20000000000 */
[----:B-1-3--:R-:W-:Y:S01]  /*6990*/  SHF.R.U64 R0, R4, R26, R5 ;  /* 0x0000001a04007219 */ /* 0x00afe20000001205 */
[----:B------:R-:W-:Y:S01]  /*69a0*/  IMAD.MOV R13, RZ, RZ, -R13 ;  /* 0x000000ffff0d7224 */ /* 0x000fe200078e0a0d */
[----:B------:R-:W-:Y:S01]  /*69b0*/  LOP3.LUT R5, R10, R23, RZ, 0xc0, !PT ;  /* 0x000000170a057212 */ /* 0x000fe200078ec0ff */
[----:B------:R-:W-:Y:S02]  /*69c0*/  IMAD.MOV.U32 R4, RZ, RZ, 0x1 ;  /* 0x00000001ff047424 */ /* 0x000fe400078e00ff */
[----:B------:R-:W-:Y:S02]  /*69d0*/  IMAD.MOV R3, RZ, RZ, -R0 ;  /* 0x000000ffff037224 */ /* 0x000fe400078e0a00 */
[----:B------:R-:W-:Y:S01]  /*69e0*/  IMAD R22, R22, R0, R5 ;  /* 0x0000000016167224 */ /* 0x000fe200078e0205 */
[----:B------:R-:W-:Y:S01]  /*69f0*/  LOP3.LUT R5, R12, R7, RZ, 0xc0, !PT ;  /* 0x000000070c057212 */ /* 0x000fe200078ec0ff */
[----:B--2---:R-:W-:-:S02]  /*6a00*/  IMAD R0, R3, R27, R14 ;  /* 0x0000001b03007224 */ /* 0x004fc400078e020e */
[----:B------:R-:W-:Y:S02]  /*6a10*/  @P0 IMAD R21, R15, R13, R20 ;  /* 0x0000000d0f150224 */ /* 0x000fe400078e0214 */
[----:B------:R-:W-:Y:S01]  /*6a20*/  IMAD R3, R0, R19, R5 ;  /* 0x0000001300037224 */ /* 0x000fe200078e0205 */
[----:B------:R-:W-:Y:S01]  /*6a30*/  PRMT R0, R4, 0x7610, R0 ;  /* 0x0000761004007816 */ /* 0x000fe20000000000 */
[----:B------:R-:W-:-:S05]  /*6a40*/  IMAD R22, R22, R28, R21 ;  /* 0x0000001c16167224 */ /* 0x000fca00078e0215 */
[----:B------:R-:W-:Y:S02]  /*6a50*/  SEL R19, R3, R22, !P0 ;  /* 0x0000001603137207 */ /* 0x000fe40004000000 */
[----:B------:R-:W-:-:S07]  /*6a60*/  SEL R22, R22, R3, !P0 ;  /* 0x0000000316167207 */ /* 0x000fce0004000000 */
.L_x_111:
[----:B------:R-:W-:Y:S02]  /*6a70*/  LOP3.LUT P0, RZ, R0, 0xff, RZ, 0xc0, !PT ;  /* 0x000000ff00ff7812 */ /* 0x000fe4000780c0ff */
[----:B------:R-:W-:-:S11]  /*6a80*/  LOP3.LUT R67, R67, 0x1, RZ, 0x3c, !PT ;  /* 0x0000000143437812 */ /* 0x000fd600078e3cff */
[----:B------:R-:W-:Y:S05]  /*6a90*/  @P0 BRA `(.L_x_114) ;  /* 0xffffffa800f00947 */ /* 0x000fea000383ffff */
[----:B------:R-:W-:Y:S05]  /*6aa0*/  EXIT ;  /* 0x000000000000794d */ /* 0x000fea0003800000 */
.L_x_14:
[----:B------:R-:W-:-:S08]  /*6ab0*/  ISETP.NE.AND P0, PT, RZ, UR4, PT ;  /* 0x00000004ff007c0c */ /* 0x000fd0000bf05270 */
[----:B------:R-:W0:-:S00]  /*6ac0*/  USETMAXREG.DEALLOC.CTAPOOL 0x28 ;  /* 0x00000028000079c8 */ /* 0x000e0000080e0500 */
[----:B------:R-:W-:Y:S05]  /*6ad0*/  @P0 EXIT ;  /* 0x000000000000094d */ /* 0x000fea0003800000 */
[----:B0-----:R-:W-:Y:S01]  /*6ae0*/  LOP3.LUT P0, RZ, R3, 0xff, RZ, 0xc0, !PT ;  /* 0x000000ff03ff7812 */ /* 0x001fe2000780c0ff */
[----:B------:R-:W-:Y:S02]  /*6af0*/  IMAD.MOV.U32 R24, RZ, RZ, 0x1 ;  /* 0x00000001ff187424 */ /* 0x000fe400078e00ff */
[----:B------:R-:W-:-:S10]  /*6b00*/  IMAD.MOV.U32 R25, RZ, RZ, RZ ;  /* 0x000000ffff197224 */ /* 0x000fd400078e00ff */
[----:B------:R-:W-:Y:S05]  /*6b10*/  @!P0 BRA `(.L_x_115) ;  /* 0x0000000c00b48947 */ /* 0x000fea0003800000 */
[----:B------:R-:W-:Y:S01]  /*6b20*/  LOP3.LUT P0, RZ, R0, 0x1f, RZ, 0xc0, !PT ;  /* 0x0000001f00ff7812 */ /* 0x000fe2000780c0ff */
[----:B------:R-:W-:Y:S01]  /*6b30*/  ULDC UR41, c[0x0][0x658] ;  /* 0x0001960000297ab9 */ /* 0x000fe20000000800 */
[C---:B------:R-:W-:Y:S01]  /*6b40*/  ISETP.NE.AND P1, PT, R23.reuse, RZ, PT ;  /* 0x000000ff1700720c */ /* 0x040fe20003f25270 */
[----:B------:R-:W-:Y:S01]  /*6b50*/  UMOV UR4, 0xffffffff ;  /* 0xffffffff00047882 */ /* 0x000fe20000000000 */
[----:B------:R-:W-:Y:S01]  /*6b60*/  ISETP.NE.OR P0, PT, R23, RZ, !P0 ;  /* 0x000000ff1700720c */ /* 0x000fe20004705670 */
[----:B------:R-:W-:Y:S01]  /*6b70*/  BSSY B7, `(.L_x_115) ;  /* 0x00000e7000077945 */ /* 0x000fe20003800000 */
[----:B------:R-:W-:Y:S01]  /*6b80*/  USHF.L.U32 UR4, UR4, UR41, URZ ;  /* 0x0000002904047299 */ /* 0x000fe2000800063f */
[----:B------:R-:W-:Y:S01]  /*6b90*/  P2R R0, PR, RZ, 0x2 ;  /* 0x00000002ff007803 */ /* 0x000fe20000000000 */
[----:B------:R-:W-:Y:S01]  /*6ba0*/  IMAD.MOV.U32 R26, RZ, RZ, 0x1 ;  /* 0x00000001ff1a7424 */ /* 0x000fe200078e00ff */
[----:B------:R-:W-:Y:S01]  /*6bb0*/  P2R R28, PR, RZ, 0x1 ;  /* 0x00000001ff1c7803 */ /* 0x000fe20000000000 */
[----:B------:R-:W-:Y:S01]  /*6bc0*/  IMAD.MOV.U32 R24, RZ, RZ, 0x1 ;  /* 0x00000001ff187424 */ /* 0x000fe200078e00ff */
[----:B------:R-:W-:Y:S01]  /*6bd0*/  ULDC UR40, c[0x0][0x600] ;  /* 0x0001800000287ab9 */ /* 0x000fe20000000800 */
[----:B------:R-:W-:Y:S01]  /*6be0*/  IMAD.MOV.U32 R25, RZ, RZ, RZ ;  /* 0x000000ffff197224 */ /* 0x000fe200078e00ff */
[----:B------:R-:W-:Y:S01]  /*6bf0*/  UMOV UR5, 0x1 ;  /* 0x0000000100057882 */ /* 0x000fe20000000000 */
[----:B------:R-:W-:-:S02]  /*6c00*/  UIADD3 UR46, UR43, 0x1, URZ ;  /* 0x000000012b2e7890 */ /* 0x000fc4000fffe03f */
[----:B------:R-:W-:Y:S02]  /*6c10*/  ULOP3.LUT UR47, UR42, 0x2, URZ, 0xfc, !UPT ;  /* 0x000000022a2f7892 */ /* 0x000fe4000f8efc3f */
[----:B------:R-:W-:Y:S02]  /*6c20*/  UIADD3 UR40, UR40, -0x1, URZ ;  /* 0xffffffff28287890 */ /* 0x000fe4000fffe03f */
[----:B------:R-:W-:Y:S02]  /*6c30*/  USHF.L.U32 UR41, UR5, UR41, URZ ;  /* 0x0000002905297299 */ /* 0x000fe4000800063f */
[----:B------:R-:W-:Y:S01]  /*6c40*/  ULOP3.LUT UR45, URZ, UR4, URZ, 0x33, !UPT ;  /* 0x000000043f2d7292 */ /* 0x000fe2000f8e333f */
[----:B------:R-:W-:-:S11]  /*6c50*/  ULDC.64 UR36, c[0x0][0x198] ;  /* 0x0000660000247ab9 */ /* 0x000fd60000000a00 */
.L_x_129:
[----:B------:R-:W-:-:S03]  /*6c60*/  UMOV UR4, 0xffffffff ;  /* 0xffffffff00047882 */ /* 0x000fc60000000000 */
[----:B------:R-:W-:Y:S05]  /*6c70*/  BRA.DIV UR4, `(.L_x_116) ;  /* 0x0000001a04107947 */ /* 0x000fea000b800000 */
[----:B------:R-:W-:-:S13]  /*6c80*/  ELECT P6, URZ, PT ;  /* 0x00000000003f782f */ /* 0x000fda00038c0000 */
.L_x_154:
[----:B------:R-:W-:Y:S04]  /*6c90*/  BSSY B6, `(.L_x_117) ;  /* 0x0000061000067945 */ /* 0x000fe80003800000 */
[----:B------:R-:W-:Y:S05]  /*6ca0*/  @!P6 BRA `(.L_x_118) ;  /* 0x00000004007ce947 */ /* 0x000fea0003800000 */
[----:B------:R-:W0:Y:S01]  /*6cb0*/  S2R R0, SR_CgaCtaId ;  /* 0x0000000000007919 */ /* 0x000e220000008800 */
[----:B------:R-:W-:-:S04]  /*6cc0*/  MOV R27, 0x400 ;  /* 0x00000400001b7802 */ /* 0x000fc80000000f00 */
[----:B0-----:R-:W-:-:S05]  /*6cd0*/  LEA R27, R0, R27, 0x18 ;  /* 0x0000001b001b7211 */ /* 0x001fca00078ec0ff */
[----:B------:R-:W-:-:S05]  /*6ce0*/  VIADD R0, R27, 0x800 ;  /* 0x000008001b007836 */ /* 0x000fca0000000000 */
[----:B------:R-:W-:-:S13]  /*6cf0*/  LOP3.LUT P0, RZ, R0, 0x1bf, RZ, 0xc0, !PT ;  /* 0x000001bf00ff7812 */ /* 0x000fda000780c0ff */
[----:B------:R-:W-:Y:S05]  /*6d00*/  @!P0 BRA `(.L_x_119) ;  /* 0x0000000000408947 */ /* 0x000fea0003800000 */
[----:B------:R-:W-:Y:S01]  /*6d10*/  MOV R14, 0x0 ;  /* 0x00000000000e7802 */ /* 0x000fe20000000f00 */
[----:B------:R-:W-:Y:S01]  /*6d20*/  ULDC.64 UR4, c[0x4][0x70] ;  /* 0x01001c0000047ab9 */ /* 0x000fe20000000a00 */
[----:B------:R-:W-:Y:S01]  /*6d30*/  ULDC.64 UR6, c[0x4][0x8] ;  /* 0x0100020000067ab9 */ /* 0x000fe20000000a00 */
[----:B------:R-:W-:Y:S02]  /*6d40*/  IMAD.U32 R4, RZ, RZ, UR4 ;  /* 0x00000004ff047e24 */ /* 0x000fe4000f8e00ff */
[----:B------:R-:W-:Y:S01]  /*6d50*/  IMAD.U32 R5, RZ, RZ, UR5 ;  /* 0x00000005ff057e24 */ /* 0x000fe2000f8e00ff */
[----:B------:R-:W0:Y:S01]  /*6d60*/  LDC.64 R14, c[0x4][R14] ;  /* 0x010000000e0e7b82 */ /* 0x000e220000000a00 */
[----:B------:R-:W-:Y:S01]  /*6d70*/  ULDC.64 UR4, c[0x4][0x78] ;  /* 0x01001e0000047ab9 */ /* 0x000fe20000000a00 */
[----:B------:R-:W-:Y:S02]  /*6d80*/  IMAD.U32 R10, RZ, RZ, UR6 ;  /* 0x00000006ff0a7e24 */ /* 0x000fe4000f8e00ff */
[----:B------:R-:W-:-:S02]  /*6d90*/  IMAD.U32 R6, RZ, RZ, UR4 ;  /* 0x00000004ff067e24 */ /* 0x000fc4000f8e00ff */
[----:B------:R-:W-:Y:S02]  /*6da0*/  IMAD.U32 R7, RZ, RZ, UR5 ;  /* 0x00000005ff077e24 */ /* 0x000fe4000f8e00ff */
[----:B------:R-:W-:Y:S02]  /*6db0*/  IMAD.U32 R11, RZ, RZ, UR7 ;  /* 0x00000007ff0b7e24 */ /* 0x000fe4000f8e00ff */
[----:B------:R-:W-:Y:S02]  /*6dc0*/  IMAD.MOV.U32 R8, RZ, RZ, 0x70 ;  /* 0x00000070ff087424 */ /* 0x000fe400078e00ff */
[----:B------:R-:W-:Y:S02]  /*6dd0*/  IMAD.MOV.U32 R12, RZ, RZ, 0x1 ;  /* 0x00000001ff0c7424 */ /* 0x000fe400078e00ff */
[----:B------:R-:W-:-:S07]  /*6de0*/  IMAD.MOV.U32 R13, RZ, RZ, RZ ;  /* 0x000000ffff0d7224 */ /* 0x000fce00078e00ff */
[----:B------:R-:W-:-:S07]  /*6df0*/  LEPC R20, `(.L_x_119) ;  /* 0x000000001014794e */ /* 0x000fce0000000000 */
[----:B0----5:R-:W-:Y:S05]  /*6e00*/  CALL.ABS.NOINC R14 ;  /* 0x000000000e007343 */ /* 0x021fea0003c00000 */
.L_x_119:
        /* <DEDUP_REMOVED lines=19> */
.L_x_120:
[----:B------:R-:W0:Y:S02]  /*6f40*/  LDC R0, c[0x0][0x28c] ;  /* 0x0000a300ff007b82 */ /* 0x000e240000000800 */
[----:B0-----:R-:W-:-:S13]  /*6f50*/  ISETP.GE.AND P0, PT, R0, 0x1, PT ;  /* 0x000000010000780c */ /* 0x001fda0003f06270 */
[----:B------:R-:W-:Y:S05]  /*6f60*/  @!P0 BRA `(.L_x_118) ;  /* 0x0000000000cc8947 */ /* 0x000fea0003800000 */
[----:B------:R-:W-:Y:S02]  /*6f70*/  IMAD.SHL.U32 R19, R19, 0x40, RZ ;  /* 0x0000004013137824 */ /* 0x000fe400078e00ff */
[----:B------:R-:W-:Y:S02]  /*6f80*/  IMAD.SHL.U32 R22, R22, 0x40, RZ ;  /* 0x0000004016167824 */ /* 0x000fe400078e00ff */
[----:B------:R-:W-:Y:S02]  /*6f90*/  IMAD.MOV.U32 R7, RZ, RZ, RZ ;  /* 0x000000ffff077224 */ /* 0x000fe400078e00ff */
[----:B------:R-:W-:Y:S02]  /*6fa0*/  IMAD.U32 R8, RZ, RZ, UR46 ;  /* 0x0000002eff087e24 */ /* 0x000fe4000f8e00ff */
[----:B------:R-:W-:Y:S02]  /*6fb0*/  IMAD.MOV.U32 R0, RZ, RZ, R24 ;  /* 0x000000ffff007224 */ /* 0x000fe400078e0018 */
[----:B------:R-:W-:-:S07]  /*6fc0*/  IMAD.MOV.U32 R4, RZ, RZ, R25 ;  /* 0x000000ffff047224 */ /* 0x000fce00078e0019 */
.L_x_124:
[----:B------:R-:W-:Y:S01]  /*6fd0*/  IMAD R6, R4, 0x8, R27 ;  /* 0x0000000804067824 */ /* 0x000fe200078e021b */
[----:B------:R-:W-:Y:S02]  /*6fe0*/  SHF.L.U32 R3, R0, 0x1f, RZ ;  /* 0x0000001f00037819 */ /* 0x000fe400000006ff */
[----:B------:R-:W-:Y:S02]  /*6ff0*/  ISETP.NE.AND P1, PT, R23, RZ, PT ;  /* 0x000000ff1700720c */ /* 0x000fe40003f25270 */
[----:B------:R-:W0:Y:S11]  /*7000*/  SYNCS.PHASECHK.TRANS64.TRYWAIT P0, [R6+URZ+0x70], R3 ;  /* 0x00007003060075a7 */ /* 0x000e36000800017f */
[----:B------:R-:W1:Y:S01]  /*7010*/  @!P1 LDC R5, c[0x0][0x500] ;  /* 0x00014000ff059b82 */ /* 0x000e620000000800 */
[----:B0-----:R-:W-:Y:S05]  /*7020*/  @!P0 BRA `(.L_x_121) ;  /* 0x0000001400448947 */ /* 0x001fea0003800000 */
.L_x_155:
[----:B------:R-:W-:Y:S01]  /*7030*/  ISETP.NE.AND P0, PT, R23, RZ, PT ;  /* 0x000000ff1700720c */ /* 0x000fe20003f05270 */
[----:B------:R-:W-:-:S04]  /*7040*/  UPRMT UR4, UR47, 0x9910, URZ ;  /* 0x000099102f047896 */ /* 0x000fc8000800003f */
[----:B------:R-:W-:-:S08]  /*7050*/  UISETP.NE.AND UP0, UPT, UR4, 0x2, UPT ;  /* 0x000000020400788c */ /* 0x000fd0000bf05270 */
[----:B-1----:R1:W-:Y:S01]  /*7060*/  @!P0 SYNCS.ARRIVE.TRANS64 RZ, [R6+URZ], R5 ;  /* 0x0000000506ff89a7 */ /* 0x0023e2000800003f */
[----:B------:R-:W-:-:S13]  /*7070*/  PLOP3.LUT P0, PT, PT, PT, UP0, 0x80, 0x0 ;  /* 0x000000000000781c */ /* 0x000fda0003f0f008 */
[----:B-1----:R-:W-:Y:S05]  /*7080*/  @P0 BRA `(.L_x_122) ;  /* 0x0000000000040947 */ /* 0x002fea0003800000 */
[----:B------:R-:W-:Y:S01]  /*7090*/  BPT.TRAP 0x1 ;  /* 0x000000040000795c */ /* 0x000fe20000300000 */
.L_x_122:
[----:B------:R-:W-:-:S13]  /*70a0*/  ISETP.NE.AND P0, PT, R28, RZ, PT ;  /* 0x000000ff1c00720c */ /* 0x000fda0003f05270 */
[----:B------:R-:W-:Y:S05]  /*70b0*/  @P0 BRA `(.L_x_123) ;  /* 0x0000000000040947 */ /* 0x000fea0003800000 */
[----:B------:R-:W-:Y:S01]  /*70c0*/  BPT.TRAP 0x1 ;  /* 0x000000040000795c */ /* 0x000fe20000300000 */
.L_x_123:
[----:B0-----:R-:W-:Y:S01]  /*70d0*/  IMAD R3, R4, 0x2000, R27 ;  /* 0x0000200004037824 */ /* 0x001fe200078e021b */
[----:B------:R-:W-:Y:S01]  /*70e0*/  R2UR UR17, R6 ;  /* 0x00000000061172ca */ /* 0x000fe200000e0000 */
[----:B------:R-:W-:Y:S01]  /*70f0*/  VIADD R8, R8, 0xffffffff ;  /* 0xffffffff08087836 */ /* 0x000fe20000000000 */
[----:B------:R-:W-:Y:S01]  /*7100*/  R2UR UR19, R7 ;  /* 0x00000000071372ca */ /* 0x000fe200000e0000 */
[----:B------:R-:W-:Y:S01]  /*7110*/  UIADD3 UR4, UP0, UR36, 0xf0, URZ ;  /* 0x000000f024047890 */ /* 0x000fe2000ff1e03f */
[----:B------:R-:W-:Y:S01]  /*7120*/  R2UR UR8, R3 ;  /* 0x00000000030872ca */ /* 0x000fe200000e0000 */
[----:B------:R-:W-:Y:S01]  /*7130*/  UIADD3 UR14, UP1, UR36, 0x1f0, URZ ;  /* 0x000001f0240e7890 */ /* 0x000fe2000ff3e03f */
[----:B------:R-:W-:Y:S01]  /*7140*/  R2UR UR20, R18 ;  /* 0x00000000121472ca */ /* 0x000fe200000e0000 */
[----:B------:R-:W-:Y:S01]  /*7150*/  UIADD3.X UR5, URZ, UR37, URZ, UP0, !UPT ;  /* 0x000000253f057290 */ /* 0x000fe200087fe43f */
[----:B------:R-:W-:Y:S01]  /*7160*/  R2UR UR18, R22 ;  /* 0x00000000161272ca */ /* 0x000fe200000e0000 */
[----:B------:R-:W-:Y:S01]  /*7170*/  VIADD R4, R4, 0x1 ;  /* 0x0000000104047836 */ /* 0x000fe20000000000 */
[----:B------:R-:W-:Y:S01]  /*7180*/  R2UR UR11, R19 ;  /* 0x00000000130b72ca */ /* 0x000fe200000e0000 */
[----:B------:R-:W-:Y:S01]  /*7190*/  UIADD3.X UR15, URZ, UR37, URZ, UP1, !UPT ;  /* 0x000000253f0f7290 */ /* 0x000fe20008ffe43f */
[----:B------:R-:W-:Y:S01]  /*71a0*/  ISETP.GT.AND P1, PT, R8, 0x1, PT ;  /* 0x000000010800780c */ /* 0x000fe20003f24270 */
[----:B------:R-:W-:Y:S01]  /*71b0*/  UMOV UR6, 0x0 ;  /* 0x0000000000067882 */ /* 0x000fe20000000000 */
[----:B------:R-:W-:Y:S01]  /*71c0*/  ISETP.NE.AND P0, PT, R4, 0xe, PT ;  /* 0x0000000e0400780c */ /* 0x000fe20003f05270 */
[----:B------:R-:W-:Y:S01]  /*71d0*/  UMOV UR7, 0x10000000 ;  /* 0x1000000000077882 */ /* 0x000fe20000000000 */
[----:B------:R-:W-:Y:S01]  /*71e0*/  UMOV UR9, UR17 ;  /* 0x0000001100097c82 */ /* 0x000fe20008000000 */
[----:B------:R-:W-:Y:S01]  /*71f0*/  UIADD3 UR16, UR8, 0x800, URZ ;  /* 0x0000080008107890 */ /* 0x000fe2000fffe03f */
[----:B------:R-:W-:Y:S01]  /*7200*/  SEL R3, RZ, 0x1, P0 ;  /* 0x00000001ff037807 */ /* 0x000fe20000000000 */
[----:B------:R-:W-:Y:S01]  /*7210*/  UIADD3 UR8, UR8, 0x1c800, URZ ;  /* 0x0001c80008087890 */ /* 0x000fe2000fffe03f */
[----:B------:R-:W-:Y:S01]  /*7220*/  VIADD R7, R7, 0x80 ;  /* 0x0000008007077836 */ /* 0x000fe20000000000 */
[----:B------:R-:W-:Y:S01]  /*7230*/  UMOV UR10, UR19 ;  /* 0x00000013000a7c82 */ /* 0x000fe20008000000 */
[----:B------:R-:W-:Y:S01]  /*7240*/  UMOV UR12, UR20 ;  /* 0x00000014000c7c82 */ /* 0x000fe20008000000 */
[----:B------:R-:W-:-:S02]  /*7250*/  LOP3.LUT R0, R0, R3, RZ, 0x3c, !PT ;  /* 0x0000000300007212 */ /* 0x000fc400078e3cff */
[----:B------:R-:W-:Y:S01]  /*7260*/  SEL R4, R4, RZ, P0 ;  /* 0x000000ff04047207 */ /* 0x000fe20000000000 */
[----:B------:R0:W-:Y:S02]  /*7270*/  UTMALDG.3D [UR16], [UR4], desc[UR6] ;  /* 0x00000610040075b4 */ /* 0x0001e40008011000 */
[----:B------:R0:W-:Y:S02]  /*7280*/  UTMALDG.3D [UR8], [UR14], desc[UR6] ;  /* 0x000006080e0075b4 */ /* 0x0001e40008011000 */
[----:B0-----:R-:W-:Y:S05]  /*7290*/  @P1 BRA `(.L_x_124) ;  /* 0xfffffffc004c1947 */ /* 0x001fea000383ffff */
.L_x_118:
[----:B------:R-:W-:Y:S05]  /*72a0*/  BSYNC B6 ;  /* 0x0000000000067941 */ /* 0x000fea0003800000 */
.L_x_117:
[----:B------:R-:W-:Y:S01]  /*72b0*/  LOP3.LUT P2, RZ, R26, 0xff, RZ, 0xc0, !PT ;  /* 0x000000ff1aff7812 */ /* 0x000fe2000784c0ff */
[----:B------:R-:W-:Y:S01]  /*72c0*/  VIADD R0, R25, UR43 ;  /* 0x0000002b19007c36 */ /* 0x000fe20008000000 */
[----:B------:R-:W-:Y:S01]  /*72d0*/  ULDC.64 UR4, c[0x0][0x650] ;  /* 0x0001940000047ab9 */ /* 0x000fe20000000a00 */
[----:B------:R-:W-:Y:S01]  /*72e0*/  IMAD.U32 R7, RZ, RZ, UR43 ;  /* 0x0000002bff077e24 */ /* 0x000fe2000f8e00ff */
[----:B------:R-:W-:Y:S01]  /*72f0*/  UISETP.GE.U32.AND UP0, UPT, UR43, 0xe, UPT ;  /* 0x0000000e2b00788c */ /* 0x000fe2000bf06070 */
[----:B------:R-:W-:Y:S01]  /*7300*/  BSSY B0, `(.L_x_125) ;  /* 0x000006b000007945 */ /* 0x000fe20003800000 */
[----:B------:R-:W-:Y:S01]  /*7310*/  ISETP.GT.U32.AND P0, PT, R0, 0xd, PT ;  /* 0x0000000d0000780c */ /* 0x000fe20003f04070 */
[----:B------:R-:W-:Y:S01]  /*7320*/  IMAD.MOV.U32 R22, RZ, RZ, -0x1 ;  /* 0xffffffffff167424 */ /* 0x000fe200078e00ff */
[----:B------:R-:W-:Y:S01]  /*7330*/  SHF.R.U32.HI R4, RZ, 0x1, R0 ;  /* 0x00000001ff047819 */ /* 0x000fe20000011600 */
[----:B------:R-:W-:Y:S01]  /*7340*/  IMAD.MOV.U32 R19, RZ, RZ, -0x1 ;  /* 0xffffffffff137424 */ /* 0x000fe200078e00ff */
[----:B------:R-:W-:Y:S01]  /*7350*/  ISETP.LT.U32.AND P0, PT, R7, 0xe, P0 ;  /* 0x0000000e0700780c */ /* 0x000fe20000701070 */
[----:B------:R-:W-:Y:S01]  /*7360*/  IMAD.MOV.U32 R18, RZ, RZ, -0x1 ;  /* 0xffffffffff127424 */ /* 0x000fe200078e00ff */
[----:B------:R-:W-:Y:S01]  /*7370*/  PLOP3.LUT P1, PT, PT, PT, UP0, 0x80, 0x0 ;  /* 0x000000000000781c */ /* 0x000fe20003f2f008 */
[----:B------:R-:W0:Y:S01]  /*7380*/  @P2 S2R R6, SR_CgaCtaId ;  /* 0x0000000000062919 */ /* 0x000e220000008800 */
[----:B------:R-:W-:Y:S01]  /*7390*/  @P2 MOV R3, 0x400 ;  /* 0x0000040000032802 */ /* 0x000fe20000000f00 */
[----:B------:R-:W-:Y:S01]  /*73a0*/  IMAD.WIDE.U32 R4, R4, -0x6db6db6d, RZ ;  /* 0x9249249304047825 */ /* 0x000fe200078e00ff */
[----:B------:R-:W-:-:S04]  /*73b0*/  PRMT R26, RZ, 0x7610, R26 ;  /* 0x00007610ff1a7816 */ /* 0x000fc8000000001a */
[----:B------:R-:W-:-:S05]  /*73c0*/  SHF.R.U32.HI R5, RZ, 0x2, R5 ;  /* 0x00000002ff057819 */ /* 0x000fca0000011605 */
[--C-:B------:R-:W-:Y:S01]  /*73d0*/  IMAD R25, R5, -0xe, R0.reuse ;  /* 0xfffffff205197824 */ /* 0x100fe200078e0200 */
[----:B------:R-:W-:Y:S02]  /*73e0*/  PRMT R0, RZ, 0x7610, R0 ;  /* 0x00007610ff007816 */ /* 0x000fe40000000000 */
[----:B0-----:R-:W-:-:S04]  /*73f0*/  @P2 LEA R3, R6, R3, 0x18 ;  /* 0x0000000306032211 */ /* 0x001fc800078ec0ff */
[----:B------:R0:W-:Y:S01]  /*7400*/  @P2 SYNCS.ARRIVE.TRANS64.A1T0 RZ, [R3+URZ+0x118], RZ ;  /* 0x000118ff03ff29a7 */ /* 0x0001e2000810003f */
[----:B------:R-:W-:-:S04]  /*7410*/  IADD3 R16, P2, R16, UR38, RZ ;  /* 0x0000002610107c10 */ /* 0x000fc8000ff5e0ff */
[----:B------:R-:W-:Y:S02]  /*7420*/  IADD3.X R17, R17, UR44, RZ, P2, !PT ;  /* 0x0000002c11117c10 */ /* 0x000fe400097fe4ff */
[----:B0-----:R-:W-:Y:S02]  /*7430*/  SEL R3, RZ, 0x1, !P0 ;  /* 0x00000001ff037807 */ /* 0x001fe40004000000 */
[----:B------:R-:W-:Y:S02]  /*7440*/  ISETP.GE.U32.AND P0, PT, R16, UR4, PT ;  /* 0x0000000410007c0c */ /* 0x000fe4000bf06070 */
[----:B------:R-:W-:Y:S02]  /*7450*/  LOP3.LUT R24, R24, R3, RZ, 0x3c, !PT ;  /* 0x0000000318187212 */ /* 0x000fe400078e3cff */
[----:B------:R-:W-:Y:S02]  /*7460*/  ISETP.GE.U32.AND.EX P0, PT, R17, UR5, PT, P0 ;  /* 0x0000000511007c0c */ /* 0x000fe4000bf06100 */
[----:B------:R-:W-:-:S11]  /*7470*/  @P1 LOP3.LUT R24, R24, 0x1, R5, 0x78, !PT ;  /* 0x0000000118181812 */ /* 0x000fd600078e7805 */
[----:B------:R-:W-:Y:S05]  /*7480*/  @P0 BRA `(.L_x_126) ;  /* 0x0000000400480947 */ /* 0x000fea0003800000 */
[----:B------:R-:W-:Y:S01]  /*7490*/  ULDC.64 UR4, c[0x0][0x628] ;  /* 0x00018a0000047ab9 */ /* 0x000fe20000000a00 */
[----:B------:R-:W0:Y:S01]  /*74a0*/  S2R R3, SR_CTAID.X ;  /* 0x0000000000037919 */ /* 0x000e220000002500 */
[----:B------:R-:W-:Y:S01]  /*74b0*/  ISETP.NE.U32.AND P0, PT, RZ, UR4, PT ;  /* 0x00000004ff007c0c */ /* 0x000fe2000bf05070 */
[----:B------:R-:W-:Y:S01]  /*74c0*/  ULDC UR7, c[0x0][0x630] ;  /* 0x00018c0000077ab9 */ /* 0x000fe20000000800 */
[----:B------:R-:W-:Y:S01]  /*74d0*/  IMAD.MOV.U32 R4, RZ, RZ, R16 ;  /* 0x000000ffff047224 */ /* 0x000fe200078e0010 */
[----:B------:R-:W1:Y:S01]  /*74e0*/  S2R R0, SR_CTAID.Y ;  /* 0x0000000000007919 */ /* 0x000e620000002600 */
[----:B------:R-:W-:Y:S01]  /*74f0*/  ISETP.NE.AND.EX P0, PT, RZ, UR5, PT, P0 ;  /* 0x00000005ff007c0c */ /* 0x000fe2000bf05300 */
[----:B------:R-:W-:-:S12]  /*7500*/  IMAD.MOV.U32 R5, RZ, RZ, R17 ;  /* 0x000000ffff057224 */ /* 0x000fd800078e0011 */
[----:B------:R-:W-:Y:S05]  /*7510*/  @!P0 BRA `(.L_x_127) ;  /* 0x0000000000288947 */ /* 0x000fea0003800000 */
[----:B------:R-:W-:Y:S02]  /*7520*/  ULDC UR6, c[0x0][0x634] ;  /* 0x00018d0000067ab9 */ /* 0x000fe40000000800 */
[----:B------:R-:W-:-:S05]  /*7530*/  IADD3 R9, P0, R16, UR6, RZ ;  /* 0x0000000610097c10 */ /* 0x000fca000ff1e0ff */
[----:B------:R-:W-:-:S04]  /*7540*/  IMAD.X R11, RZ, RZ, R17, P0 ;  /* 0x000000ffff0b7224 */ /* 0x000fc800000e0611 */
[----:B------:R-:W-:-:S04]  /*7550*/  IMAD.WIDE.U32 R6, R11, UR4, RZ ;  /* 0x000000040b067c25 */ /* 0x000fc8000f8e00ff */
[----:B------:R-:W-:-:S04]  /*7560*/  IMAD.WIDE.U32 R6, P0, R9, UR5, R6 ;  /* 0x0000000509067c25 */ /* 0x000fc8000f800006 */
[----:B------:R-:W-:-:S04]  /*7570*/  IMAD.WIDE.U32 R8, R9, UR4, RZ ;  /* 0x0000000409087c25 */ /* 0x000fc8000f8e00ff */
[----:B------:R-:W-:Y:S01]  /*7580*/  IMAD.X R5, RZ, RZ, RZ, P0 ;  /* 0x000000ffff057224 */ /* 0x000fe200000e06ff */
[----:B------:R-:W-:Y:S01]  /*7590*/  IADD3 RZ, P0, R9, R6, RZ ;  /* 0x0000000609ff7210 */ /* 0x000fe20007f1e0ff */
[----:B------:R-:W-:-:S04]  /*75a0*/  IMAD.MOV.U32 R4, RZ, RZ, R7 ;  /* 0x000000ffff047224 */ /* 0x000fc800078e0007 */
[----:B------:R-:W-:-:S08]  /*75b0*/  IMAD.WIDE.U32.X R4, R11, UR5, R4, P0 ;  /* 0x000000050b047c25 */ /* 0x000fd000080e0404 */
.L_x_127:
[--C-:B------:R-:W-:Y:S01]  /*75c0*/  SHF.R.U64 R18, R4, UR7, R5.reuse ;  /* 0x0000000704127c19 */ /* 0x100fe20008001205 */
[----:B------:R-:W-:Y:S01]  /*75d0*/  ULDC.64 UR4, c[0x0][0x620] ;  /* 0x0001880000047ab9 */ /* 0x000fe20000000a00 */
[----:B------:R-:W-:Y:S01]  /*75e0*/  SHF.R.U32.HI R4, RZ, UR7, R5 ;  /* 0x00000007ff047c19 */ /* 0x000fe20008011605 */
[----:B------:R-:W-:Y:S01]  /*75f0*/  ULDC.64 UR8, c[0x0][0x640] ;  /* 0x0001900000087ab9 */ /* 0x000fe20000000a00 */
[----:B------:R-:W-:Y:S01]  /*7600*/  IADD3 R7, P0, RZ, -R18, RZ ;  /* 0x80000012ff077210 */ /* 0x000fe20007f1e0ff */
[----:B------:R-:W2:Y:S01]  /*7610*/  LDC R13, c[0x0][0x148] ;  /* 0x00005200ff0d7b82 */ /* 0x000ea20000000800 */
[----:B0-----:R-:W-:Y:S01]  /*7620*/  I2FP.F32.U32 R8, R3 ;  /* 0x0000000300087245 */ /* 0x001fe20000201000 */
[----:B------:R-:W-:Y:S02]  /*7630*/  ULDC UR6, c[0x0][0x608] ;  /* 0x0001820000067ab9 */ /* 0x000fe40000000800 */
[----:B------:R-:W-:Y:S01]  /*7640*/  IMAD.X R4, RZ, RZ, ~R4, P0 ;  /* 0x000000ffff047224 */ /* 0x000fe200000e0e04 */
[----:B------:R-:W-:-:S03]  /*7650*/  ISETP.NE.U32.AND P0, PT, RZ, UR8, PT ;  /* 0x00000008ff007c0c */ /* 0x000fc6000bf05070 */
[----:B------:R-:W-:Y:S01]  /*7660*/  IMAD R6, R4, UR4, RZ ;  /* 0x0000000404067c24 */ /* 0x000fe2000f8e02ff */
[----:B------:R-:W-:Y:S01]  /*7670*/  ISETP.NE.AND.EX P0, PT, RZ, UR9, PT, P0 ;  /* 0x00000009ff007c0c */ /* 0x000fe2000bf05300 */
[----:B------:R-:W-:Y:S01]  /*7680*/  IMAD.WIDE.U32 R4, R7, UR4, R16 ;  /* 0x0000000407047c25 */ /* 0x000fe2000f8e0010 */
[----:B------:R-:W-:-:S03]  /*7690*/  ULDC UR4, c[0x0][0x150] ;  /* 0x0000540000047ab9 */ /* 0x000fc60000000800 */
[----:B------:R-:W-:Y:S01]  /*76a0*/  FMUL R8, R8, UR4 ;  /* 0x0000000408087c20 */ /* 0x000fe20008400000 */
[----:B------:R-:W-:Y:S01]  /*76b0*/  IMAD R7, R7, UR5, R6 ;  /* 0x0000000507077c24 */ /* 0x000fe2000f8e0206 */
[----:B------:R-:W-:Y:S01]  /*76c0*/  ULDC UR4, c[0x0][0x618] ;  /* 0x0001860000047ab9 */ /* 0x000fe20000000800 */
[----:B------:R-:W0:Y:S01]  /*76d0*/  LDC R6, c[0x0][0x144] ;  /* 0x00005100ff067b82 */ /* 0x000e220000000800 */
[----:B------:R-:W-:Y:S01]  /*76e0*/  ULDC UR5, c[0x0][0x154] ;  /* 0x0000550000057ab9 */ /* 0x000fe20000000800 */
[----:B------:R-:W-:Y:S01]  /*76f0*/  IMAD.IADD R5, R5, 0x1, R7 ;  /* 0x0000000105057824 */ /* 0x000fe200078e0207 */
[----:B------:R-:W3:Y:S04]  /*7700*/  F2I.U32.TRUNC.NTZ R8, R8 ;  /* 0x0000000800087305 */ /* 0x000ee8000020f000 */
[----:B------:R-:W-:-:S02]  /*7710*/  SHF.R.U64 R10, R4, UR4, R5 ;  /* 0x00000004040a7c19 */ /* 0x000fc40008001205 */
[----:B-1----:R-:W-:Y:S02]  /*7720*/  I2FP.F32.U32 R4, R0 ;  /* 0x0000000000047245 */ /* 0x002fe40000201000 */
[----:B------:R-:W-:Y:S01]  /*7730*/  SHF.R.U32.HI R5, RZ, UR4, R5 ;  /* 0x00000004ff057c19 */ /* 0x000fe20008011605 */
[----:B------:R-:W-:Y:S02]  /*7740*/  ULDC UR4, c[0x0][0x658] ;  /* 0x0001960000047ab9 */ /* 0x000fe40000000800 */
[----:B------:R-:W-:Y:S01]  /*7750*/  FMUL R7, R4, UR5 ;  /* 0x0000000504077c20 */ /* 0x000fe20008400000 */
[--C-:B------:R-:W-:Y:S02]  /*7760*/  SHF.R.U64 R12, R10, UR6, R5.reuse ;  /* 0x000000060a0c7c19 */ /* 0x100fe40008001205 */
[----:B------:R-:W-:Y:S01]  /*7770*/  SHF.R.U32.HI R5, RZ, UR6, R5 ;  /* 0x00000006ff057c19 */ /* 0x000fe20008011605 */
[----:B------:R1:W4:Y:S01]  /*7780*/  F2I.U32.TRUNC.NTZ R14, R7 ;  /* 0x00000007000e7305 */ /* 0x000322000020f000 */
[----:B---3--:R-:W-:-:S02]  /*7790*/  IMAD.MOV R8, RZ, RZ, -R8 ;  /* 0x000000ffff087224 */ /* 0x008fc400078e0a08 */
[--C-:B------:R-:W-:Y:S02]  /*77a0*/  SHF.R.U64 R11, R12, UR4, R5.reuse ;  /* 0x000000040c0b7c19 */ /* 0x100fe40008001205 */
[----:B------:R-:W-:Y:S01]  /*77b0*/  SHF.R.U32.HI R5, RZ, UR4, R5 ;  /* 0x00000004ff057c19 */ /* 0x000fe20008011605 */
[----:B0-----:R-:W-:Y:S02]  /*77c0*/  IMAD R3, R6, R8, R3 ;  /* 0x0000000806037224 */ /* 0x001fe400078e0203 */
[----:B------:R-:W-:Y:S01]  /*77d0*/  IMAD.MOV.U32 R4, RZ, RZ, R11 ;  /* 0x000000ffff047224 */ /* 0x000fe200078e000b */
[----:B-12-4-:R-:W-:Y:S06]  /*77e0*/  @!P0 BRA `(.L_x_128) ;  /* 0x0000000000288947 */ /* 0x016fec0003800000 */
        /* <DEDUP_REMOVED lines=10> */
.L_x_128:
[----:B------:R-:W-:Y:S01]  /*7890*/  ISETP.NE.AND P0, PT, R2, 0x1, PT ;  /* 0x000000010200780c */ /* 0x000fe20003f05270 */
[----:B------:R-:W-:Y:S01]  /*78a0*/  ULDC UR4, c[0x0][0x648] ;  /* 0x0001920000047ab9 */ /* 0x000fe20000000800 */
[----:B------:R-:W-:Y:S01]  /*78b0*/  IMAD.MOV R14, RZ, RZ, -R14 ;  /* 0x000000ffff0e7224 */ /* 0x000fe200078e0a0e */
[----:B------:R-:W-:Y:S01]  /*78c0*/  SHF.R.U64 R5, R4, UR4, R5 ;  /* 0x0000000404057c19 */ /* 0x000fe20008001205 */
[----:B------:R-:W-:Y:S01]  /*78d0*/  ULDC UR4, c[0x0][0x638] ;  /* 0x00018e0000047ab9 */ /* 0x000fe20000000800 */
[----:B------:R-:W-:Y:S01]  /*78e0*/  LOP3.LUT R12, R12, UR45, RZ, 0xc0, !PT ;  /* 0x0000002d0c0c7c12 */ /* 0x000fe2000f8ec0ff */
[----:B------:R-:W-:Y:S01]  /*78f0*/  ULDC UR5, c[0x0][0x610] ;  /* 0x0001840000057ab9 */ /* 0x000fe20000000800 */
[----:B------:R-:W-:-:S03]  /*7900*/  LOP3.LUT R22, R10, UR40, RZ, 0xc0, !PT ;  /* 0x000000280a167c12 */ /* 0x000fc6000f8ec0ff */
[----:B------:R-:W-:-:S03]  /*7910*/  IMAD R12, R5, UR41, R12 ;  /* 0x00000029050c7c24 */ /* 0x000fc6000f8e020c */
[----:B------:R-:W-:Y:S02]  /*7920*/  @P0 IMAD R3, R13, R14, R0 ;  /* 0x0000000e0d030224 */ /* 0x000fe400078e0200 */
[----:B------:R-:W-:Y:S02]  /*7930*/  IMAD.MOV R0, RZ, RZ, -R5 ;  /* 0x000000ffff007224 */ /* 0x000fe400078e0a05 */
[----:B------:R-:W-:Y:S02]  /*7940*/  IMAD R3, R12, UR5, R3 ;  /* 0x000000050c037c24 */ /* 0x000fe4000f8e0203 */
[----:B------:R-:W-:Y:S01]  /*7950*/  IMAD R11, R0, UR4, R11 ;  /* 0x00000004000b7c24 */ /* 0x000fe2000f8e020b */
[----:B------:R-:W-:Y:S01]  /*7960*/  ULDC UR4, c[0x0][0x600] ;  /* 0x0001800000047ab9 */ /* 0x000fe20000000800 */
[----:B------:R-:W-:Y:S02]  /*7970*/  IMAD.MOV.U32 R0, RZ, RZ, 0x1 ;  /* 0x00000001ff007424 */ /* 0x000fe400078e00ff */
[----:B------:R-:W-:-:S05]  /*7980*/  IMAD R22, R11, UR4, R22 ;  /* 0x000000040b167c24 */ /* 0x000fca000f8e0216 */
[----:B------:R-:W-:Y:S02]  /*7990*/  SEL R19, R22, R3, !P0 ;  /* 0x0000000316137207 */ /* 0x000fe40004000000 */
[----:B------:R-:W-:-:S07]  /*79a0*/  SEL R22, R3, R22, !P0 ;  /* 0x0000001603167207 */ /* 0x000fce0004000000 */
.L_x_126:
[----:B------:R-:W-:Y:S05]  /*79b0*/  BSYNC B0 ;  /* 0x0000000000007941 */ /* 0x000fea0003800000 */
.L_x_125:
[----:B------:R-:W-:-:S13]  /*79c0*/  LOP3.LUT P0, RZ, R0, 0xff, RZ, 0xc0, !PT ;  /* 0x000000ff00ff7812 */ /* 0x000fda000780c0ff */
[----:B------:R-:W-:Y:S05]  /*79d0*/  @P0 BRA `(.L_x_129) ;  /* 0xfffffff000a00947 */ /* 0x000fea000383ffff */
[----:B------:R-:W-:Y:S05]  /*79e0*/  BSYNC B7 ;  /* 0x0000000000077941 */ /* 0x000fea0003800000 */
.L_x_115:
[----:B------:R-:W-:-:S03]  /*79f0*/  UMOV UR4, 0xffffffff ;  /* 0xffffffff00047882 */ /* 0x000fc60000000000 */
[----:B------:R-:W-:Y:S05]  /*7a00*/  BRA.DIV UR4, `(.L_x_130) ;  /* 0x0000000a04e07947 */ /* 0x000fea000b800000 */
[----:B------:R-:W-:-:S13]  /*7a10*/  ELECT P6, URZ, PT ;  /* 0x00000000003f782f */ /* 0x000fda00038c0000 */
.L_x_158:
[----:B------:R-:W-:Y:S04]  /*7a20*/  BSSY B0, `(.L_x_131) ;  /* 0x0000086000007945 */ /* 0x000fe80003800000 */
[----:B------:R-:W-:Y:S05]  /*7a30*/  @!P6 BRA `(.L_x_132) ;  /* 0x000000080010e947 */ /* 0x000fea0003800000 */
[----:B------:R-:W-:-:S04]  /*7a40*/  ULOP3.LUT UR4, UR42, 0x2, URZ, 0xfc, !UPT ;  /* 0x000000022a047892 */ /* 0x000fc8000f8efc3f */
[----:B------:R-:W-:-:S06]  /*7a50*/  UISETP.NE.AND UP0, UPT, UR4, 0x3, UPT ;  /* 0x000000030400788c */ /* 0x000fcc000bf05270 */
[----:B------:R-:W-:-:S13]  /*7a60*/  PLOP3.LUT P0, PT, PT, PT, UP0, 0x80, 0x0 ;  /* 0x000000000000781c */ /* 0x000fda0003f0f008 */
[----:B------:R-:W-:Y:S05]  /*7a70*/  @!P0 BRA `(.L_x_133) ;  /* 0x0000000000048947 */ /* 0x000fea0003800000 */
[----:B------:R-:W-:Y:S01]  /*7a80*/  BPT.TRAP 0x1 ;  /* 0x000000040000795c */ /* 0x000fe20000300000 */
.L_x_133:
[----:B------:R-:W0:Y:S01]  /*7a90*/  S2R R3, SR_CgaCtaId ;  /* 0x0000000000037919 */ /* 0x000e220000008800 */
[----:B------:R-:W-:Y:S02]  /*7aa0*/  MOV R0, 0x400 ;  /* 0x0000040000007802 */ /* 0x000fe40000000f00 */
[----:B------:R-:W-:Y:S02]  /*7ab0*/  SHF.L.U32 R2, R24, 0x1f, RZ ;  /* 0x0000001f18027819 */ /* 0x000fe400000006ff */
[----:B0-----:R-:W-:-:S05]  /*7ac0*/  LEA R0, R3, R0, 0x18 ;  /* 0x0000000003007211 */ /* 0x001fca00078ec0ff */
[----:B------:R-:W-:-:S04]  /*7ad0*/  VIADD R0, R0, 0x70 ;  /* 0x0000007000007836 */ /* 0x000fc80000000000 */
[C---:B------:R-:W-:Y:S02]  /*7ae0*/  IMAD R5, R25.reuse, 0x8, R0 ;  /* 0x0000000819057824 */ /* 0x040fe400078e0200 */
[----:B------:R-:W-:Y:S02]  /*7af0*/  VIADD R25, R25, 0x1 ;  /* 0x0000000119197836 */ /* 0x000fe40000000000 */
[----:B------:R-:W0:Y:S03]  /*7b00*/  SYNCS.PHASECHK.TRANS64.TRYWAIT P0, [R5+URZ], R2 ;  /* 0x00000002050075a7 */ /* 0x000e26000800017f */
[----:B------:R-:W-:-:S04]  /*7b10*/  ISETP.NE.AND P1, PT, R25, 0xe, PT ;  /* 0x0000000e1900780c */ /* 0x000fc80003f25270 */
[----:B------:R-:W-:Y:S02]  /*7b20*/  SEL R3, RZ, 0x1, P1 ;  /* 0x00000001ff037807 */ /* 0x000fe40000800000 */
[----:B------:R-:W-:Y:S02]  /*7b30*/  SEL R25, R25, RZ, P1 ;  /* 0x000000ff19197207 */ /* 0x000fe40000800000 */
[----:B------:R-:W-:-:S03]  /*7b40*/  LOP3.LUT R24, R24, R3, RZ, 0x3c, !PT ;  /* 0x0000000318187212 */ /* 0x000fc600078e3cff */
[----:B------:R-:W-:Y:S01]  /*7b50*/  IMAD R7, R25, 0x8, R0 ;  /* 0x0000000819077824 */ /* 0x000fe200078e0200 */
[----:B------:R-:W-:Y:S01]  /*7b60*/  SHF.L.U32 R4, R24, 0x1f, RZ ;  /* 0x0000001f18047819 */ /* 0x000fe200000006ff */
[----:B0-----:R-:W-:Y:S06]  /*7b70*/  @!P0 BRA `(.L_x_134) ;  /* 0x0000000800a48947 */ /* 0x001fec0003800000 */
.L_x_159:
[----:B------:R-:W1:Y:S01]  /*7b80*/  SYNCS.PHASECHK.TRANS64.TRYWAIT P0, [R7+URZ], R4 ;  /* 0x00000004070075a7 */ /* 0x000e62000800017f */
[----:B0-----:R-:W-:-:S05]  /*7b90*/  VIADD R2, R25, 0x1 ;  /* 0x0000000119027836 */ /* 0x001fca0000000000 */
[----:B------:R-:W-:-:S04]  /*7ba0*/  ISETP.NE.AND P1, PT, R2, 0xe, PT ;  /* 0x0000000e0200780c */ /* 0x000fc80003f25270 */
[----:B------:R-:W-:Y:S02]  /*7bb0*/  SEL R3, RZ, 0x1, P1 ;  /* 0x00000001ff037807 */ /* 0x000fe40000800000 */
[----:B------:R-:W-:Y:S02]  /*7bc0*/  SEL R9, R2, RZ, P1 ;  /* 0x000000ff02097207 */ /* 0x000fe40000800000 */
[----:B------:R-:W-:-:S03]  /*7bd0*/  LOP3.LUT R24, R24, R3, RZ, 0x3c, !PT ;  /* 0x0000000318187212 */ /* 0x000fc600078e3cff */
[----:B------:R-:W-:Y:S01]  /*7be0*/  IMAD R6, R9, 0x8, R0 ;  /* 0x0000000809067824 */ /* 0x000fe200078e0200 */
[----:B------:R-:W-:Y:S01]  /*7bf0*/  SHF.L.U32 R5, R24, 0x1f, RZ ;  /* 0x0000001f18057819 */ /* 0x000fe200000006ff */
[----:B-1----:R-:W-:Y:S06]  /*7c00*/  @!P0 BRA `(.L_x_135) ;  /* 0x0000000800948947 */ /* 0x002fec0003800000 */
.L_x_160:
[----:B------:R-:W1:Y:S01]  /*7c10*/  SYNCS.PHASECHK.TRANS64.TRYWAIT P0, [R6+URZ], R5 ;  /* 0x00000005060075a7 */ /* 0x000e62000800017f */
[----:B------:R-:W-:-:S05]  /*7c20*/  VIADD R2, R9, 0x1 ;  /* 0x0000000109027836 */ /* 0x000fca0000000000 */
[----:B------:R-:W-:-:S04]  /*7c30*/  ISETP.NE.AND P1, PT, R2, 0xe, PT ;  /* 0x0000000e0200780c */ /* 0x000fc80003f25270 */
[----:B------:R-:W-:Y:S02]  /*7c40*/  SEL R3, RZ, 0x1, P1 ;  /* 0x00000001ff037807 */ /* 0x000fe40000800000 */
[----:B0-----:R-:W-:Y:S02]  /*7c50*/  SEL R7, R2, RZ, P1 ;  /* 0x000000ff02077207 */ /* 0x001fe40000800000 */
[----:B------:R-:W-:-:S03]  /*7c60*/  LOP3.LUT R24, R24, R3, RZ, 0x3c, !PT ;  /* 0x0000000318187212 */ /* 0x000fc600078e3cff */
[----:B------:R-:W-:Y:S01]  /*7c70*/  IMAD R9, R7, 0x8, R0 ;  /* 0x0000000807097824 */ /* 0x000fe200078e0200 */
[----:B------:R-:W-:Y:S01]  /*7c80*/  SHF.L.U32 R4, R24, 0x1f, RZ ;  /* 0x0000001f18047819 */ /* 0x000fe200000006ff */
[----:B-1----:R-:W-:Y:S06]  /*7c90*/  @!P0 BRA `(.L_x_136) ;  /* 0x0000000800848947 */ /* 0x002fec0003800000 */
.L_x_161:
[----:B------:R-:W1:Y:S01]  /*7ca0*/  SYNCS.PHASECHK.TRANS64.TRYWAIT P0, [R9+URZ], R4 ;  /* 0x00000004090075a7 */ /* 0x000e62000800017f */
[----:B------:R-:W-:-:S05]  /*7cb0*/  VIADD R2, R7, 0x1 ;  /* 0x0000000107027836 */ /* 0x000fca0000000000 */
[----:B------:R-:W-:-:S04]  /*7cc0*/  ISETP.NE.AND P1, PT, R2, 0xe, PT ;  /* 0x0000000e0200780c */ /* 0x000fc80003f25270 */
[----:B------:R-:W-:Y:S02]  /*7cd0*/  SEL R3, RZ, 0x1, P1 ;  /* 0x00000001ff037807 */ /* 0x000fe40000800000 */
[----:B------:R-:W-:Y:S02]  /*7ce0*/  SEL R7, R2, RZ, P1 ;  /* 0x000000ff02077207 */ /* 0x000fe40000800000 */
[----:B------:R-:W-:-:S03]  /*7cf0*/  LOP3.LUT R24, R24, R3, RZ, 0x3c, !PT ;  /* 0x0000000318187212 */ /* 0x000fc600078e3cff */
[----:B0-----:R-:W-:Y:S01]  /*7d00*/  IMAD R6, R7, 0x8, R0 ;  /* 0x0000000807067824 */ /* 0x001fe200078e0200 */
[----:B------:R-:W-:Y:S01]  /*7d10*/  SHF.L.U32 R5, R24, 0x1f, RZ ;  /* 0x0000001f18057819 */ /* 0x000fe200000006ff */
[----:B-1----:R-:W-:Y:S06]  /*7d20*/  @!P0 BRA `(.L_x_137) ;  /* 0x0000000800748947 */ /* 0x002fec0003800000 */
.L_x_162:
        /* <DEDUP_REMOVED lines=9> */
.L_x_163:
        /* <DEDUP_REMOVED lines=9> */
.L_x_164:
        /* <DEDUP_REMOVED lines=9> */
.L_x_165:
        /* <DEDUP_REMOVED lines=9> */
.L_x_166:
        /* <DEDUP_REMOVED lines=9> */
.L_x_167:
        /* <DEDUP_REMOVED lines=9> */
.L_x_168:
        /* <DEDUP_REMOVED lines=9> */
.L_x_169:
        /* <DEDUP_REMOVED lines=9> */
.L_x_170:
[----:B------:R-:W1:Y:S01]  /*81b0*/  SYNCS.PHASECHK.TRANS64.TRYWAIT P0, [R6+URZ], R5 ;  /* 0x00000005060075a7 */ /* 0x000e62000800017f */
[----:B------:R-:W-:-:S05]  /*81c0*/  VIADD R2, R7, 0x1 ;  /* 0x0000000107027836 */ /* 0x000fca0000000000 */
[----:B------:R-:W-:-:S04]  /*81d0*/  ISETP.NE.AND P1, PT, R2, 0xe, PT ;  /* 0x0000000e0200780c */ /* 0x000fc80003f25270 */
[----:B0-----:R-:W-:Y:S02]  /*81e0*/  SEL R4, RZ, 0x1, P1 ;  /* 0x00000001ff047807 */ /* 0x001fe40000800000 */
[----:B------:R-:W-:Y:S02]  /*81f0*/  SEL R3, R2, RZ, P1 ;  /* 0x000000ff02037207 */ /* 0x000fe40000800000 */
[----:B------:R-:W-:Y:S01]  /*8200*/  LOP3.LUT R4, R11, R4, RZ, 0x3c, !PT ;  /* 0x000000040b047212 */ /* 0x000fe200078e3cff */
[----:B-1----:R-:W-:Y:S06]  /*8210*/  @!P0 BRA `(.L_x_146) ;  /* 0x0000000400ec8947 */ /* 0x002fec0003800000 */
.L_x_171:
[----:B------:R-:W-:Y:S01]  /*8220*/  IMAD R3, R3, 0x8, R0 ;  /* 0x0000000803037824 */ /* 0x000fe200078e0200 */
[----:B------:R-:W-:-:S07]  /*8230*/  SHF.L.U32 R0, R4, 0x1f, RZ ;  /* 0x0000001f04007819 */ /* 0x000fce00000006ff */
.L_x_147:
[----:B-1----:R1:W2:Y:S02]  /*8240*/  SYNCS.PHASECHK.TRANS64.TRYWAIT P0, [R3+URZ], R0 ;  /* 0x00000000030075a7 */ /* 0x0022a4000800017f */
[----:B--2---:R-:W-:Y:S05]  /*8250*/  @!P0 NANOSLEEP.SYNCS 0x989680 ;  /* 0x009896800000895d */ /* 0x004fea0003900000 */
[----:B------:R-:W2:Y:S02]  /*8260*/  @!P0 SYNCS.PHASECHK.TRANS64 P0, [R3+URZ], R0 ;  /* 0x00000000030085a7 */ /* 0x000ea4000800007f */
[----:B--2---:R-:W-:Y:S05]  /*8270*/  @!P0 BRA `(.L_x_147) ;  /* 0xfffffffc00f08947 */ /* 0x004fea000383ffff */
.L_x_132:
[----:B------:R-:W-:Y:S05]  /*8280*/  BSYNC B0 ;  /* 0x0000000000007941 */ /* 0x000fea0003800000 */
.L_x_131:
[----:B------:R-:W-:Y:S05]  /*8290*/  EXIT ;  /* 0x000000000000794d */ /* 0x000fea0003800000 */
.L_x_16:
[----:B0-----:R-:W-:-:S04]  /*82a0*/  IMAD.U32 R0, RZ, RZ, UR50 ;  /* 0x00000032ff007e24 */ /* 0x001fc8000f8e00ff */
[----:B------:R0:W1:Y:S03]  /*82b0*/  SYNCS.PHASECHK.TRANS64.TRYWAIT P0, [R0+URZ], R3 ;  /* 0x00000003000075a7 */ /* 0x000066000800017f */
[----:B-1----:R-:W-:Y:S05]  /*82c0*/  @!P0 NANOSLEEP.SYNCS 0x989680 ;  /* 0x009896800000895d */ /* 0x002fea0003900000 */
[----:B------:R-:W1:Y:S02]  /*82d0*/  @!P0 SYNCS.PHASECHK.TRANS64 P0, [R0+URZ], R3 ;  /* 0x00000003000085a7 */ /* 0x000e64000800007f */
[----:B-1----:R-:W-:Y:S05]  /*82e0*/  @!P0 BRA `(.L_x_16) ;  /* 0xfffffffc00ec8947 */ /* 0x002fea000383ffff */
[----:B------:R-:W-:Y:S05]  /*82f0*/  BRA `(.L_x_148) ;  /* 0xffffff9000e87947 */ /* 0x000fea000383ffff */
.L_x_20:
[----:B------:R-:W-:Y:S01]  /*8300*/  CS2R R12, SRZ ;  /* 0x00000000000c7805 */ /* 0x000fe2000001ff00 */
[----:B------:R-:W-:Y:S02]  /*8310*/  IMAD.MOV.U32 R11, RZ, RZ, 0x1f ;  /* 0x0000001fff0b7424 */ /* 0x000fe400078e00ff */
[----:B------:R-:W-:-:S07]  /*8320*/  IMAD.MOV.U32 R15, RZ, RZ, -0x1 ;  /* 0xffffffffff0f7424 */ /* 0x000fce00078e00ff */
[----:B-----5:R-:W-:Y:S05]  /*8330*/  WARPSYNC.COLLECTIVE R15, `(.L_x_149) ;  /* 0x000000000f087348 */ /* 0x020fea0003c00000 */
[----:B------:R0:W1:Y:S02]  /*8340*/  SHFL.IDX P6, R14, R13, R12, R11 ;  /* 0x0000000c0d0e7389 */ /* 0x00006400000c000b */
[----:B01---5:R-:W-:Y:S01]  /*8350*/  ENDCOLLECTIVE ;  /* 0x000000000000791b */ /* 0x023fe20003800000 */
.L_x_149:
[----:B------:R-:W-:Y:S05]  /*8360*/  BRA `(.L_x_150) ;  /* 0xffffff9400bc7947 */ /* 0x000fea000383ffff */
.L_x_24:
[----:B-1----:R1:W2:Y:S02]  /*8370*/  SYNCS.PHASECHK.TRANS64.TRYWAIT P1, [R3+URZ], R0 ;  /* 0x00000000030075a7 */ /* 0x0022a4000802017f */
[----:B--2---:R-:W-:Y:S05]  /*8380*/  @!P1 NANOSLEEP.SYNCS 0x989680 ;  /* 0x009896800000995d */ /* 0x004fea0003900000 */
[----:B------:R-:W2:Y:S02]  /*8390*/  @!P1 SYNCS.PHASECHK.TRANS64 P1, [R3+URZ], R0 ;  /* 0x00000000030095a7 */ /* 0x000ea4000802007f */
[----:B--2---:R-:W-:Y:S05]  /*83a0*/  @!P1 BRA `(.L_x_24) ;  /* 0xfffffffc00f09947 */ /* 0x004fea000383ffff */
[----:B------:R-:W-:Y:S05]  /*83b0*/  BRA `(.L_x_23) ;  /* 0xffffff9400d87947 */ /* 0x000fea000383ffff */
.L_x_29:
[----:B0-----:R0:W1:Y:S02]  /*83c0*/  SYNCS.PHASECHK.TRANS64.TRYWAIT P1, [R3+URZ], R82 ;  /* 0x00000052030075a7 */ /* 0x001064000802017f */
[----:B-1----:R-:W-:Y:S05]  /*83d0*/  @!P1 NANOSLEEP.SYNCS 0x989680 ;  /* 0x009896800000995d */ /* 0x002fea0003900000 */
[----:B------:R-:W1:Y:S02]  /*83e0*/  @!P1 SYNCS.PHASECHK.TRANS64 P1, [R3+URZ], R82 ;  /* 0x00000052030095a7 */ /* 0x000e64000802007f */
[----:B-1----:R-:W-:Y:S05]  /*83f0*/  @!P1 BRA `(.L_x_29) ;  /* 0xfffffffc00f09947 */ /* 0x002fea000383ffff */
[----:B------:R-:W-:Y:S05]  /*8400*/  BRA `(.L_x_28) ;  /* 0xffffffa0005c7947 */ /* 0x000fea000383ffff */
.L_x_37:
[----:B0-----:R0:W1:Y:S02]  /*8410*/  SYNCS.PHASECHK.TRANS64.TRYWAIT P1, [R15+URZ], R78 ;  /* 0x0000004e0f0075a7 */ /* 0x001064000802017f */
[----:B-1----:R-:W-:Y:S05]  /*8420*/  @!P1 NANOSLEEP.SYNCS 0x989680 ;  /* 0x009896800000995d */ /* 0x002fea0003900000 */
[----:B------:R-:W1:Y:S02]  /*8430*/  @!P1 SYNCS.PHASECHK.TRANS64 P1, [R15+URZ], R78 ;  /* 0x0000004e0f0095a7 */ /* 0x000e64000802007f */
[----:B-1----:R-:W-:Y:S05]  /*8440*/  @!P1 BRA `(.L_x_37) ;  /* 0xfffffffc00f09947 */ /* 0x002fea000383ffff */
[----:B------:R-:W-:Y:S05]  /*8450*/  BRA `(.L_x_36) ;  /* 0xffffffa800f47947 */ /* 0x000fea000383ffff */
.L_x_43:
[----:B-1----:R-:W-:-:S04]  /*8460*/  IMAD.U32 R0, RZ, RZ, UR50 ;  /* 0x00000032ff007e24 */ /* 0x002fc8000f8e00ff */
[----:B------:R1:W2:Y:S03]  /*8470*/  SYNCS.PHASECHK.TRANS64.TRYWAIT P0, [R0+URZ+0x10], R3 ;  /* 0x00001003000075a7 */ /* 0x0002a6000800017f */
[----:B--2---:R-:W-:Y:S05]  /*8480*/  @!P0 NANOSLEEP.SYNCS 0x989680 ;  /* 0x009896800000895d */ /* 0x004fea0003900000 */
[----:B------:R-:W2:Y:S02]  /*8490*/  @!P0 SYNCS.PHASECHK.TRANS64 P0, [R0+URZ+0x10], R3 ;  /* 0x00001003000085a7 */ /* 0x000ea4000800007f */
[----:B--2---:R-:W-:Y:S05]  /*84a0*/  @!P0 BRA `(.L_x_43) ;  /* 0xfffffffc00ec8947 */ /* 0x004fea000383ffff */
[----:B------:R-:W-:Y:S05]  /*84b0*/  BRA `(.L_x_151) ;  /* 0xffffffb400f07947 */ /* 0x000fea000383ffff */
.L_x_116:
[----:B------:R-:W-:Y:S01]  /*84c0*/  BSSY B0, `(.L_x_152) ;  /* 0x0000006000007945 */ /* 0x000fe20003800000 */
[----:B------:R-:W-:-:S07]  /*84d0*/  IMAD.MOV.U32 R15, RZ, RZ, -0x1 ;  /* 0xffffffffff0f7424 */ /* 0x000fce00078e00ff */
[----:B-----5:R-:W-:Y:S05]  /*84e0*/  WARPSYNC.COLLECTIVE R15, `(.L_x_153) ;  /* 0x000000000f0c7348 */ /* 0x020fea0003c00000 */
[----:B------:R-:W-:Y:S02]  /*84f0*/  ELECT P6, UR62, PT ;  /* 0x00000000003e782f */ /* 0x000fe400038c0000 */
[----:B------:R-:W-:Y:S01]  /*8500*/  MOV R14, UR62 ;  /* 0x0000003e000e7c02 */ /* 0x000fe20008000f00 */
[----:B-----5:R-:W-:Y:S10]  /*8510*/  ENDCOLLECTIVE ;  /* 0x000000000000791b */ /* 0x020ff40003800000 */
.L_x_153:
[----:B------:R-:W-:Y:S05]  /*8520*/  BSYNC B0 ;  /* 0x0000000000007941 */ /* 0x000fea0003800000 */
.L_x_152:
[----:B------:R-:W-:Y:S05]  /*8530*/  BRA `(.L_x_154) ;  /* 0xffffffe400d47947 */ /* 0x000fea000383ffff */
.L_x_121:
[----:B0-----:R0:W2:Y:S02]  /*8540*/  SYNCS.PHASECHK.TRANS64.TRYWAIT P0, [R6+URZ+0x70], R3 ;  /* 0x00007003060075a7 */ /* 0x0010a4000800017f */
[----:B--2---:R-:W-:Y:S05]  /*8550*/  @!P0 NANOSLEEP.SYNCS 0x989680 ;  /* 0x009896800000895d */ /* 0x004fea0003900000 */
[----:B------:R-:W2:Y:S02]  /*8560*/  @!P0 SYNCS.PHASECHK.TRANS64 P0, [R6+URZ+0x70], R3 ;  /* 0x00007003060085a7 */ /* 0x000ea4000800007f */
[----:B--2---:R-:W-:Y:S05]  /*8570*/  @!P0 BRA `(.L_x_121) ;  /* 0xfffffffc00f08947 */ /* 0x004fea000383ffff */
[----:B------:R-:W-:Y:S05]  /*8580*/  BRA `(.L_x_155) ;  /* 0xffffffe800a87947 */ /* 0x000fea000383ffff */
.L_x_130:
[----:B------:R-:W-:Y:S01]  /*8590*/  BSSY B0, `(.L_x_156) ;  /* 0x0000006000007945 */ /* 0x000fe20003800000 */
[----:B------:R-:W-:-:S07]  /*85a0*/  IMAD.MOV.U32 R15, RZ, RZ, -0x1 ;  /* 0xffffffffff0f7424 */ /* 0x000fce00078e00ff */
[----:B-----5:R-:W-:Y:S05]  /*85b0*/  WARPSYNC.COLLECTIVE R15, `(.L_x_157) ;  /* 0x000000000f0c7348 */ /* 0x020fea0003c00000 */
[----:B------:R-:W-:Y:S02]  /*85c0*/  ELECT P6, UR62, PT ;  /* 0x00000000003e782f */ /* 0x000fe400038c0000 */
[----:B------:R-:W-:Y:S01]  /*85d0*/  MOV R14, UR62 ;  /* 0x0000003e000e7c02 */ /* 0x000fe20008000f00 */
[----:B-----5:R-:W-:Y:S10]  /*85e0*/  ENDCOLLECTIVE ;  /* 0x000000000000791b */ /* 0x020ff40003800000 */
.L_x_157:
[----:B------:R-:W-:Y:S05]  /*85f0*/  BSYNC B0 ;  /* 0x0000000000007941 */ /* 0x000fea0003800000 */
.L_x_156:
[----:B------:R-:W-:Y:S05]  /*8600*/  BRA `(.L_x_158) ;  /* 0xfffffff400047947 */ /* 0x000fea000383ffff */
.L_x_134:
[----:B0-----:R0:W1:Y:S02]  /*8610*/  SYNCS.PHASECHK.TRANS64.TRYWAIT P0, [R5+URZ], R2 ;  /* 0x00000002050075a7 */ /* 0x001064000800017f */
[----:B-1----:R-:W-:Y:S05]  /*8620*/  @!P0 NANOSLEEP.SYNCS 0x989680 ;  /* 0x009896800000895d */ /* 0x002fea0003900000 */
[----:B------:R-:W1:Y:S02]  /*8630*/  @!P0 SYNCS.PHASECHK.TRANS64 P0, [R5+URZ], R2 ;  /* 0x00000002050085a7 */ /* 0x000e64000800007f */
[----:B-1----:R-:W-:Y:S05]  /*8640*/  @!P0 BRA `(.L_x_134) ;  /* 0xfffffffc00f08947 */ /* 0x002fea000383ffff */
[----:B------:R-:W-:Y:S05]  /*8650*/  BRA `(.L_x_159) ;  /* 0xfffffff400487947 */ /* 0x000fea000383ffff */
.L_x_135:
[----:B0-----:R0:W1:Y:S02]  /*8660*/  SYNCS.PHASECHK.TRANS64.TRYWAIT P0, [R7+URZ], R4 ;  /* 0x00000004070075a7 */ /* 0x001064000800017f */
[----:B-1----:R-:W-:Y:S05]  /*8670*/  @!P0 NANOSLEEP.SYNCS 0x989680 ;  /* 0x009896800000895d */ /* 0x002fea0003900000 */
[----:B------:R-:W1:Y:S02]  /*8680*/  @!P0 SYNCS.PHASECHK.TRANS64 P0, [R7+URZ], R4 ;  /* 0x00000004070085a7 */ /* 0x000e64000800007f */
[----:B-1----:R-:W-:Y:S05]  /*8690*/  @!P0 BRA `(.L_x_135) ;  /* 0xfffffffc00f08947 */ /* 0x002fea000383ffff */
[----:B------:R-:W-:Y:S05]  /*86a0*/  BRA `(.L_x_160) ;  /* 0xfffffff400587947 */ /* 0x000fea000383ffff */
.L_x_136:
[----:B0-----:R0:W1:Y:S02]  /*86b0*/  SYNCS.PHASECHK.TRANS64.TRYWAIT P0, [R6+URZ], R5 ;  /* 0x00000005060075a7 */ /* 0x001064000800017f */
[----:B-1----:R-:W-:Y:S05]  /*86c0*/  @!P0 NANOSLEEP.SYNCS 0x989680 ;  /* 0x009896800000895d */ /* 0x002fea0003900000 */
[----:B------:R-:W1:Y:S02]  /*86d0*/  @!P0 SYNCS.PHASECHK.TRANS64 P0, [R6+URZ], R5 ;  /* 0x00000005060085a7 */ /* 0x000e64000800007f */
[----:B-1----:R-:W-:Y:S05]  /*86e0*/  @!P0 BRA `(.L_x_136) ;  /* 0xfffffffc00f08947 */ /* 0x002fea000383ffff */
[----:B------:R-:W-:Y:S05]  /*86f0*/  BRA `(.L_x_161) ;  /* 0xfffffff400687947 */ /* 0x000fea000383ffff */
.L_x_137:
[----:B0-----:R0:W1:Y:S02]  /*8700*/  SYNCS.PHASECHK.TRANS64.TRYWAIT P0, [R9+URZ], R4 ;  /* 0x00000004090075a7 */ /* 0x001064000800017f */
[----:B-1----:R-:W-:Y:S05]  /*8710*/  @!P0 NANOSLEEP.SYNCS 0x989680 ;  /* 0x009896800000895d */ /* 0x002fea0003900000 */
[----:B------:R-:W1:Y:S02]  /*8720*/  @!P0 SYNCS.PHASECHK.TRANS64 P0, [R9+URZ], R4 ;  /* 0x00000004090085a7 */ /* 0x000e64000800007f */
[----:B-1----:R-:W-:Y:S05]  /*8730*/  @!P0 BRA `(.L_x_137) ;  /* 0xfffffffc00f08947 */ /* 0x002fea000383ffff */
[----:B------:R-:W-:Y:S05]  /*8740*/  BRA `(.L_x_162) ;  /* 0xfffffff400787947 */ /* 0x000fea000383ffff */
.L_x_138:
[----:B0-----:R0:W1:Y:S02]  /*8750*/  SYNCS.PHASECHK.TRANS64.TRYWAIT P0, [R6+URZ], R5 ;  /* 0x00000005060075a7 */ /* 0x001064000800017f */
[----:B-1----:R-:W-:Y:S05]  /*8760*/  @!P0 NANOSLEEP.SYNCS 0x989680 ;  /* 0x009896800000895d */ /* 0x002fea0003900000 */
[----:B------:R-:W1:Y:S02]  /*8770*/  @!P0 SYNCS.PHASECHK.TRANS64 P0, [R6+URZ], R5 ;  /* 0x00000005060085a7 */ /* 0x000e64000800007f */
[----:B-1----:R-:W-:Y:S05]  /*8780*/  @!P0 BRA `(.L_x_138) ;  /* 0xfffffffc00f08947 */ /* 0x002fea000383ffff */
[----:B------:R-:W-:Y:S05]  /*8790*/  BRA `(.L_x_163) ;  /* 0xfffffff400887947 */ /* 0x000fea000383ffff */
.L_x_139:
[----:B0-----:R0:W1:Y:S02]  /*87a0*/  SYNCS.PHASECHK.TRANS64.TRYWAIT P0, [R9+URZ], R4 ;  /* 0x00000004090075a7 */ /* 0x001064000800017f */
[----:B-1----:R-:W-:Y:S05]  /*87b0*/  @!P0 NANOSLEEP.SYNCS 0x989680 ;  /* 0x009896800000895d */ /* 0x002fea0003900000 */
[----:B------:R-:W1:Y:S02]  /*87c0*/  @!P0 SYNCS.PHASECHK.TRANS64 P0, [R9+URZ], R4 ;  /* 0x00000004090085a7 */ /* 0x000e64000800007f */
[----:B-1----:R-:W-:Y:S05]  /*87d0*/  @!P0 BRA `(.L_x_139) ;  /* 0xfffffffc00f08947 */ /* 0x002fea000383ffff */
[----:B------:R-:W-:Y:S05]  /*87e0*/  BRA `(.L_x_164) ;  /* 0xfffffff400987947 */ /* 0x000fea000383ffff */
.L_x_140:
[----:B0-----:R0:W1:Y:S02]  /*87f0*/  SYNCS.PHASECHK.TRANS64.TRYWAIT P0, [R6+URZ], R5 ;  /* 0x00000005060075a7 */ /* 0x001064000800017f */
[----:B-1----:R-:W-:Y:S05]  /*8800*/  @!P0 NANOSLEEP.SYNCS 0x989680 ;  /* 0x009896800000895d */ /* 0x002fea0003900000 */
[----:B------:R-:W1:Y:S02]  /*8810*/  @!P0 SYNCS.PHASECHK.TRANS64 P0, [R6+URZ], R5 ;  /* 0x00000005060085a7 */ /* 0x000e64000800007f */
[----:B-1----:R-:W-:Y:S05]  /*8820*/  @!P0 BRA `(.L_x_140) ;  /* 0xfffffffc00f08947 */ /* 0x002fea000383ffff */
[----:B------:R-:W-:Y:S05]  /*8830*/  BRA `(.L_x_165) ;  /* 0xfffffff400a87947 */ /* 0x000fea000383ffff */
.L_x_141:
[----:B0-----:R0:W1:Y:S02]  /*8840*/  SYNCS.PHASECHK.TRANS64.TRYWAIT P0, [R9+URZ], R4 ;  /* 0x00000004090075a7 */ /* 0x001064000800017f */
[----:B-1----:R-:W-:Y:S05]  /*8850*/  @!P0 NANOSLEEP.SYNCS 0x989680 ;  /* 0x009896800000895d */ /* 0x002fea0003900000 */
[----:B------:R-:W1:Y:S02]  /*8860*/  @!P0 SYNCS.PHASECHK.TRANS64 P0, [R9+URZ], R4 ;  /* 0x00000004090085a7 */ /* 0x000e64000800007f */
[----:B-1----:R-:W-:Y:S05]  /*8870*/  @!P0 BRA `(.L_x_141) ;  /* 0xfffffffc00f08947 */ /* 0x002fea000383ffff */
[----:B------:R-:W-:Y:S05]  /*8880*/  BRA `(.L_x_166) ;  /* 0xfffffff400b87947 */ /* 0x000fea000383ffff */
.L_x_142:
[----:B0-----:R0:W1:Y:S02]  /*8890*/  SYNCS.PHASECHK.TRANS64.TRYWAIT P0, [R6+URZ], R5 ;  /* 0x00000005060075a7 */ /* 0x001064000800017f */
[----:B-1----:R-:W-:Y:S05]  /*88a0*/  @!P0 NANOSLEEP.SYNCS 0x989680 ;  /* 0x009896800000895d */ /* 0x002fea0003900000 */
[----:B------:R-:W1:Y:S02]  /*88b0*/  @!P0 SYNCS.PHASECHK.TRANS64 P0, [R6+URZ], R5 ;  /* 0x00000005060085a7 */ /* 0x000e64000800007f */
[----:B-1----:R-:W-:Y:S05]  /*88c0*/  @!P0 BRA `(.L_x_142) ;  /* 0xfffffffc00f08947 */ /* 0x002fea000383ffff */
[----:B------:R-:W-:Y:S05]  /*88d0*/  BRA `(.L_x_167) ;  /* 0xfffffff400c87947 */ /* 0x000fea000383ffff */
.L_x_143:
[----:B0-----:R0:W1:Y:S02]  /*88e0*/  SYNCS.PHASECHK.TRANS64.TRYWAIT P0, [R9+URZ], R4 ;  /* 0x00000004090075a7 */ /* 0x001064000800017f */
[----:B-1----:R-:W-:Y:S05]  /*88f0*/  @!P0 NANOSLEEP.SYNCS 0x989680 ;  /* 0x009896800000895d */ /* 0x002fea0003900000 */
[----:B------:R-:W1:Y:S02]  /*8900*/  @!P0 SYNCS.PHASECHK.TRANS64 P0, [R9+URZ], R4 ;  /* 0x00000004090085a7 */ /* 0x000e64000800007f */
[----:B-1----:R-:W-:Y:S05]  /*8910*/  @!P0 BRA `(.L_x_143) ;  /* 0xfffffffc00f08947 */ /* 0x002fea000383ffff */
[----:B------:R-:W-:Y:S05]  /*8920*/  BRA `(.L_x_168) ;  /* 0xfffffff400d87947 */ /* 0x000fea000383ffff */
.L_x_144:
[----:B0-----:R0:W1:Y:S02]  /*8930*/  SYNCS.PHASECHK.TRANS64.TRYWAIT P0, [R6+URZ], R5 ;  /* 0x00000005060075a7 */ /* 0x001064000800017f */
[----:B-1----:R-:W-:Y:S05]  /*8940*/  @!P0 NANOSLEEP.SYNCS 0x989680 ;  /* 0x009896800000895d */ /* 0x002fea0003900000 */
[----:B------:R-:W1:Y:S02]  /*8950*/  @!P0 SYNCS.PHASECHK.TRANS64 P0, [R6+URZ], R5 ;  /* 0x00000005060085a7 */ /* 0x000e64000800007f */
[----:B-1----:R-:W-:Y:S05]  /*8960*/  @!P0 BRA `(.L_x_144) ;  /* 0xfffffffc00f08947 */ /* 0x002fea000383ffff */
[----:B------:R-:W-:Y:S05]  /*8970*/  BRA `(.L_x_169) ;  /* 0xfffffff400e87947 */ /* 0x000fea000383ffff */
.L_x_145:
[----:B0-----:R0:W1:Y:S02]  /*8980*/  SYNCS.PHASECHK.TRANS64.TRYWAIT P0, [R9+URZ], R4 ;  /* 0x00000004090075a7 */ /* 0x001064000800017f */
[----:B-1----:R-:W-:Y:S05]  /*8990*/  @!P0 NANOSLEEP.SYNCS 0x989680 ;  /* 0x009896800000895d */ /* 0x002fea0003900000 */
[----:B------:R-:W1:Y:S02]  /*89a0*/  @!P0 SYNCS.PHASECHK.TRANS64 P0, [R9+URZ], R4 ;  /* 0x00000004090085a7 */ /* 0x000e64000800007f */
[----:B-1----:R-:W-:Y:S05]  /*89b0*/  @!P0 BRA `(.L_x_145) ;  /* 0xfffffffc00f08947 */ /* 0x002fea000383ffff */
[----:B------:R-:W-:Y:S05]  /*89c0*/  BRA `(.L_x_170) ;  /* 0xfffffff400f87947 */ /* 0x000fea000383ffff */
.L_x_146:
[----:B0-----:R0:W1:Y:S02]  /*89d0*/  SYNCS.PHASECHK.TRANS64.TRYWAIT P0, [R6+URZ], R5 ;  /* 0x00000005060075a7 */ /* 0x001064000800017f */
[----:B-1----:R-:W-:Y:S05]  /*89e0*/  @!P0 NANOSLEEP.SYNCS 0x989680 ;  /* 0x009896800000895d */ /* 0x002fea0003900000 */
[----:B------:R-:W1:Y:S02]  /*89f0*/  @!P0 SYNCS.PHASECHK.TRANS64 P0, [R6+URZ], R5 ;  /* 0x00000005060085a7 */ /* 0x000e64000800007f */
[----:B-1----:R-:W-:Y:S05]  /*8a00*/  @!P0 BRA `(.L_x_146) ;  /* 0xfffffffc00f08947 */ /* 0x002fea000383ffff */
[----:B------:R-:W-:Y:S05]  /*8a10*/  BRA `(.L_x_171) ;  /* 0xfffffff800007947 */ /* 0x000fea000383ffff */
.L_x_172:
[----:B------:R-:W-:-:S00]  /*8a20*/  BRA `(.L_x_172) ;  /* 0xfffffffc00fc7947 */ /* 0x000fc0000383ffff */
[----:B------:R-:W-:-:S00]  /*8a30*/  NOP ;  /* 0x0000000000007918 */ /* 0x000fc00000000000 */
        /* <DEDUP_REMOVED lines=12> */
.L_x_173:


//--------------------- .nv.global.init           --------------------------
	.section	.nv.global.init,"aw",@progbits
.nv.global.init:
	.type		$str$24,@object
	.size		$str$24,($str$25 - $str$24)
$str$24:
        /*0000*/ 	.byte	0x28, 0x61, 0x64, 0x64, 0x72, 0x65, 0x73, 0x73, 0x20, 0x26, 0x20, 0x6d, 0x61, 0x73, 0x6b, 0x29
        /*0010*/ 	.byte	0x20, 0x3d, 0x3d, 0x20, 0x30, 0x00
	.type		$str$25,@object
	.size		$str$25,(__unnamed_1 - $str$25)
$str$25:
        /*0016*/ 	.byte	0x2f, 0x74, 0x6d, 0x70, 0x2f, 0x63, 0x75, 0x74, 0x6c, 0x61, 0x73, 0x73, 0x5f, 0x73, 0x77, 0x65
        /*0026*/ 	.byte	0x65, 0x70, 0x5f, 0x73, 0x72, 0x63, 0x2f, 0x69, 0x6e, 0x63, 0x6c, 0x75, 0x64, 0x65, 0x2f, 0x63
        /*0036*/ 	.byte	0x75, 0x74, 0x65, 0x2f, 0x70, 0x6f, 0x69, 0x6e, 0x74, 0x65, 0x72, 0x5f, 0x66, 0x6c, 0x61, 0x67
        /*0046*/ 	.byte	0x67, 0x65, 0x64, 0x2e, 0x68, 0x70, 0x70, 0x00
	.type		__unnamed_1,@object
	.size		__unnamed_1,(__unnamed_2 - __unnamed_1)
__unnamed_1:
        /*004e*/ 	.byte	0x61, 0x75, 0x74, 0x6f, 0x20, 0x63, 0x75, 0x74, 0x65, 0x3a, 0x3a, 0x61, 0x73, 0x5f, 0x70, 0x6f
        /* <DEDUP_REMOVED lines=28> */
        /*021e*/ 	.byte	0x00
	.type		__unnamed_2,@object
	.size		__unnamed_2,(.L_1 - __unnamed_2)
__unnamed_2:
        /* <DEDUP_REMOVED lines=29> */
        /*03ef*/ 	.byte	0x26, 0x5d, 0x00
.L_1:


//--------------------- .nv.shared._ZN7cutlass13device_kernelINS_4gemm6kernel13GemmUniversalIN4cute5tupleIJiiiiEEENS1_10collective13CollectiveMmaINS1_39MainloopSm90TmaGmmaRmemAWarpSpecializedILi14ENS5_IJNS4_1CILi1EEESB_SB_EEENS1_32KernelTmaWarpSpecializedPingpongEEENS5_IJNSA_ILi64EEESF_NSA_ILi128EEEEEENS_12float_e4m3_tENS5_IJlSB_lEEENS_12float_e5m2_tENS5_IJSB_llEEENS4_8TiledMMAINS4_8MMA_AtomIJNS4_4SM904GMMA30MMA_64x64x32_F32E5M2E4M3_RS_TNILNSP_7ScaleInE1ELSR_1EEEEEENS4_6LayoutISC_NS5_IJNSA_ILi0EEESV_SV_EEEEENS5_IJNS4_10UnderscoreESY_SY_EEEEENS4_13SM90_TMA_LOADENS4_14ComposedLayoutINS4_7SwizzleILi3ELi4ELi3EEENS4_18smem_ptr_flag_bitsILi8EEENSU_INS5_IJNSA_ILi8EEESG_EEENS5_IJSG_SB_EEEEEEEvNS4_8identityES11_NS12_INS13_ILi2ELi4ELi3EEES16_NSU_INS5_IJSF_S17_EEENS5_IJSB_SF_EEEEEEENS4_9Copy_AtomIJNS4_39AutoVectorizingCopyWithAssumedAlignmentILi128EEESK_EEES1C_EENS_8epilogue10collective6detail29Sm90TmaWarpSpecializedAdapterINS1O_15DefaultEpilogueISI_SJ_SJ_NS1N_6thread17LinearCombinationISI_Li1EffLNS1S_9ScaleType4KindE0ELNS_15FloatRoundStyleE2ESI_EENS1_15EpilogueDefaultEEEEEvvEEEEvNT_6ParamsE --------------------------
	.section	.nv.shared._ZN7cutlass13device_kernelINS_4gemm6kernel13GemmUniversalIN4cute5tupleIJiiiiEEENS1_10collective13CollectiveMmaINS1_39MainloopSm90TmaGmmaRmemAWarpSpecializedILi14ENS5_IJNS4_1CILi1EEESB_SB_EEENS1_32KernelTmaWarpSpecializedPingpongEEENS5_IJNSA_ILi64EEESF_NSA_ILi128EEEEEENS_12float_e4m3_tENS5_IJlSB_lEEENS_12float_e5m2_tENS5_IJSB_llEEENS4_8TiledMMAINS4_8MMA_AtomIJNS4_4SM904GMMA30MMA_64x64x32_F32E5M2E4M3_RS_TNILNSP_7ScaleInE1ELSR_1EEEEEENS4_6LayoutISC_NS5_IJNSA_ILi0EEESV_SV_EEEEENS5_IJNS4_10UnderscoreESY_SY_EEEEENS4_13SM90_TMA_LOADENS4_14ComposedLayoutINS4_7SwizzleILi3ELi4ELi3EEENS4_18smem_ptr_flag_bitsILi8EEENSU_INS5_IJNSA_ILi8EEESG_EEENS5_IJSG_SB_EEEEEEEvNS4_8identityES11_NS12_INS13_ILi2ELi4ELi3EEES16_NSU_INS5_IJSF_S17_EEENS5_IJSB_SF_EEEEEEENS4_9Copy_AtomIJNS4_39AutoVectorizingCopyWithAssumedAlignmentILi128EEESK_EEES1C_EENS_8epilogue10collective6detail29Sm90TmaWarpSpecializedAdapterINS1O_15DefaultEpilogueISI_SJ_SJ_NS1N_6thread17LinearCombinationISI_Li1EffLNS1S_9ScaleType4KindE0ELNS_15FloatRoundStyleE2ESI_EENS1_15EpilogueDefaultEEEEEvvEEEEvNT_6ParamsE,"aw",@nobits
	.sectionflags	@""
	.align	16
	.zero		1024


//--------------------- .nv.shared.reserved.0     --------------------------
	.section	.nv.shared.reserved.0,"aw",@nobits
	.weak		__nv_reservedSMEM_offset_0_alias
	.size		__nv_reservedSMEM_offset_0_alias, 0, 0
	.other		__nv_reservedSMEM_offset_0_alias,@"STO_CUDA_RESERVED_SHARED STV_DEFAULT"
__nv_reservedSMEM_offset_0_alias:
	.zero		0


//--------------------- .nv.global                --------------------------
	.section	.nv.global,"aw",@nobits
.nv.global:
	.type		_ZN40_INTERNAL_2d22b4fa_4_k_cu_d386eb6d_233954cute1_E,@object
	.size		_ZN40_INTERNAL_2d22b4fa_4_k_cu_d386eb6d_233954cute1_E,(_ZN40_INTERNAL_2d22b4fa_4_k_cu_d386eb6d_233954cuda3std3__45__cpo6cbeginE - _ZN40_INTERNAL_2d22b4fa_4_k_cu_d386eb6d_233954cute1_E)
_ZN40_INTERNAL_2d22b4fa_4_k_cu_d386eb6d_233954cute1_E:
	.zero		1
	.type		_ZN40_INTERNAL_2d22b4fa_4_k_cu_d386eb6d_233954cuda3std3__45__cpo6cbeginE,@object
	.size		_ZN40_INTERNAL_2d22b4fa_4_k_cu_d386eb6d_233954cuda3std3__45__cpo6cbeginE,(_ZN40_INTERNAL_2d22b4fa_4_k_cu_d386eb6d_233954cuda3std3__48in_placeE - _ZN40_INTERNAL_2d22b4fa_4_k_cu_d386eb6d_233954cuda3std3__45__cpo6cbeginE)
_ZN40_INTERNAL_2d22b4fa_4_k_cu_d386eb6d_233954cuda3std3__45__cpo6cbeginE:
	.zero		1
	.type		_ZN40_INTERNAL_2d22b4fa_4_k_cu_d386eb6d_233954cuda3std3__48in_placeE,@object
	.size		_ZN40_INTERNAL_2d22b4fa_4_k_cu_d386eb6d_233954cuda3std3__48in_placeE,(_ZN40_INTERNAL_2d22b4fa_4_k_cu_d386eb6d_233954cuda3std6ranges3__45__cpo9iter_moveE - _ZN40_INTERNAL_2d22b4fa_4_k_cu_d386eb6d_233954cuda3std3__48in_placeE)
_ZN40_INTERNAL_2d22b4fa_4_k_cu_d386eb6d_233954cuda3std3__48in_placeE:
	.zero		1
	.type		_ZN40_INTERNAL_2d22b4fa_4_k_cu_d386eb6d_233954cuda3std6ranges3__45__cpo9iter_moveE,@object
	.size		_ZN40_INTERNAL_2d22b4fa_4_k_cu_d386eb6d_233954cuda3std6ranges3__45__cpo9iter_moveE,(_ZN40_INTERNAL_2d22b4fa_4_k_cu_d386eb6d_233954cuda3std3__45__cpo5beginE - _ZN40_INTERNAL_2d22b4fa_4_k_cu_d386eb6d_233954cuda3std6ranges3__45__cpo9iter_moveE)
_ZN40_INTERNAL_2d22b4fa_4_k_cu_d386eb6d_233954cuda3std6ranges3__45__cpo9iter_moveE:
	.zero		1
	.type		_ZN40_INTERNAL_2d22b4fa_4_k_cu_d386eb6d_233954cuda3std3__45__cpo5beginE,@object
	.size		_ZN40_INTERNAL_2d22b4fa_4_k_cu_d386eb6d_233954cuda3std3__45__cpo5beginE,(_ZN40_INTERNAL_2d22b4fa_4_k_cu_d386eb6d_233954cuda3std3__442_GLOBAL__N__2d22b4fa_4_k_cu_d386eb6d_233956ignoreE - _ZN40_INTERNAL_2d22b4fa_4_k_cu_d386eb6d_233954cuda3std3__45__cpo5beginE)
_ZN40_INTERNAL_2d22b4fa_4_k_cu_d386eb6d_233954cuda3std3__45__cpo5beginE:
	.zero		1
	.type		_ZN40_INTERNAL_2d22b4fa_4_k_cu_d386eb6d_233954cuda3std3__442_GLOBAL__N__2d22b4fa_4_k_cu_d386eb6d_233956ignoreE,@object
	.size		_ZN40_INTERNAL_2d22b4fa_4_k_cu_d386eb6d_233954cuda3std3__442_GLOBAL__N__2d22b4fa_4_k_cu_d386eb6d_233956ignoreE,(_ZN40_INTERNAL_2d22b4fa_4_k_cu_d386eb6d_233954cute7productE - _ZN40_INTERNAL_2d22b4fa_4_k_cu_d386eb6d_233954cuda3std3__442_GLOBAL__N__2d22b4fa_4_k_cu_d386eb6d_233956ignoreE)
_ZN40_INTERNAL_2d22b4fa_4_k_cu_d386eb6d_233954cuda3std3__442_GLOBAL__N__2d22b4fa_4_k_cu_d386eb6d_233956ignoreE:
	.zero		1
	.type		_ZN40_INTERNAL_2d22b4fa_4_k_cu_d386eb6d_233954cute7productE,@object
	.size		_ZN40_INTERNAL_2d22b4fa_4_k_cu_d386eb6d_233954cute7productE,(_ZN40_INTERNAL_2d22b4fa_4_k_cu_d386eb6d_233954cuda3std3__45__cpo3endE - _ZN40_INTERNAL_2d22b4fa_4_k_cu_d386eb6d_233954cute7productE)
_ZN40_INTERNAL_2d22b4fa_4_k_cu_d386eb6d_233954cute7productE:
	.zero		1
	.type		_ZN40_INTERNAL_2d22b4fa_4_k_cu_d386eb6d_233954cuda3std3__45__cpo3endE,@object
	.size		_ZN40_INTERNAL_2d22b4fa_4_k_cu_d386eb6d_233954cuda3std3__45__cpo3endE,(_ZN40_INTERNAL_2d22b4fa_4_k_cu_d386eb6d_233954cuda3std3__419piecewise_constructE - _ZN40_INTERNAL_2d22b4fa_4_k_cu_d386eb6d_233954cuda3std3__45__cpo3endE)
_ZN40_INTERNAL_2d22b4fa_4_k_cu_d386eb6d_233954cuda3std3__45__cpo3endE:
	.zero		1
	.type		_ZN40_INTERNAL_2d22b4fa_4_k_cu_d386eb6d_233954cuda3std3__419piecewise_constructE,@object
	.size		_ZN40_INTERNAL_2d22b4fa_4_k_cu_d386eb6d_233954cuda3std3__419piecewise_constructE,(_ZN40_INTERNAL_2d22b4fa_4_k_cu_d386eb6d_233954cuda3std3__45__cpo4cendE - _ZN40_INTERNAL_2d22b4fa_4_k_cu_d386eb6d_233954cuda3std3__419piecewise_constructE)
_ZN40_INTERNAL_2d22b4fa_4_k_cu_d386eb6d_233954cuda3std3__419piecewise_constructE:
	.zero		1
	.type		_ZN40_INTERNAL_2d22b4fa_4_k_cu_d386eb6d_233954cuda3std3__45__cpo4cendE,@object
	.size		_ZN40_INTERNAL_2d22b4fa_4_k_cu_d386eb6d_233954cuda3std3__45__cpo4cendE,(_ZN40_INTERNAL_2d22b4fa_4_k_cu_d386eb6d_233954cuda3std6ranges3__45__cpo4swapE - _ZN40_INTERNAL_2d22b4fa_4_k_cu_d386eb6d_233954cuda3std3__45__cpo4cendE)
_ZN40_INTERNAL_2d22b4fa_4_k_cu_d386eb6d_233954cuda3std3__45__cpo4cendE:
	.zero		1
	.type		_ZN40_INTERNAL_2d22b4fa_4_k_cu_d386eb6d_233954cuda3std6ranges3__45__cpo4swapE,@object
	.size		_ZN40_INTERNAL_2d22b4fa_4_k_cu_d386eb6d_233954cuda3std6ranges3__45__cpo4swapE,(.L_9 - _ZN40_INTERNAL_2d22b4fa_4_k_cu_d386eb6d_233954cuda3std6ranges3__45__cpo4swapE)
_ZN40_INTERNAL_2d22b4fa_4_k_cu_d386eb6d_233954cuda3std6ranges3__45__cpo4swapE:
	.zero		1
.L_9:


//--------------------- .nv.constant0._ZN7cutlass13device_kernelINS_4gemm6kernel13GemmUniversalIN4cute5tupleIJiiiiEEENS1_10collective13CollectiveMmaINS1_39MainloopSm90TmaGmmaRmemAWarpSpecializedILi14ENS5_IJNS4_1CILi1EEESB_SB_EEENS1_32KernelTmaWarpSpecializedPingpongEEENS5_IJNSA_ILi64EEESF_NSA_ILi128EEEEEENS_12float_e4m3_tENS5_IJlSB_lEEENS_12float_e5m2_tENS5_IJSB_llEEENS4_8TiledMMAINS4_8MMA_AtomIJNS4_4SM904GMMA30MMA_64x64x32_F32E5M2E4M3_RS_TNILNSP_7ScaleInE1ELSR_1EEEEEENS4_6LayoutISC_NS5_IJNSA_ILi0EEESV_SV_EEEEENS5_IJNS4_10UnderscoreESY_SY_EEEEENS4_13SM90_TMA_LOADENS4_14ComposedLayoutINS4_7SwizzleILi3ELi4ELi3EEENS4_18smem_ptr_flag_bitsILi8EEENSU_INS5_IJNSA_ILi8EEESG_EEENS5_IJSG_SB_EEEEEEEvNS4_8identityES11_NS12_INS13_ILi2ELi4ELi3EEES16_NSU_INS5_IJSF_S17_EEENS5_IJSB_SF_EEEEEEENS4_9Copy_AtomIJNS4_39AutoVectorizingCopyWithAssumedAlignmentILi128EEESK_EEES1C_EENS_8epilogue10collective6detail29Sm90TmaWarpSpecializedAdapterINS1O_15DefaultEpilogueISI_SJ_SJ_NS1N_6thread17LinearCombinationISI_Li1EffLNS1S_9ScaleType4KindE0ELNS_15FloatRoundStyleE2ESI_EENS1_15EpilogueDefaultEEEEEvvEEEEvNT_6ParamsE --------------------------
	.section	.nv.constant0._ZN7cutlass13device_kernelINS_4gemm6kernel13GemmUniversalIN4cute5tupleIJiiiiEEENS1_10collective13CollectiveMmaINS1_39MainloopSm90TmaGmmaRmemAWarpSpecializedILi14ENS5_IJNS4_1CILi1EEESB_SB_EEENS1_32KernelTmaWarpSpecializedPingpongEEENS5_IJNSA_ILi64EEESF_NSA_ILi128EEEEEENS_12float_e4m3_tENS5_IJlSB_lEEENS_12float_e5m2_tENS5_IJSB_llEEENS4_8TiledMMAINS4_8MMA_AtomIJNS4_4SM904GMMA30MMA_64x64x32_F32E5M2E4M3_RS_TNILNSP_7ScaleInE1ELSR_1EEEEEENS4_6LayoutISC_NS5_IJNSA_ILi0EEESV_SV_EEEEENS5_IJNS4_10UnderscoreESY_SY_EEEEENS4_13SM90_TMA_LOADENS4_14ComposedLayoutINS4_7SwizzleILi3ELi4ELi3EEENS4_18smem_ptr_flag_bitsILi8EEENSU_INS5_IJNSA_ILi8EEESG_EEENS5_IJSG_SB_EEEEEEEvNS4_8identityES11_NS12_INS13_ILi2ELi4ELi3EEES16_NSU_INS5_IJSF_S17_EEENS5_IJSB_SF_EEEEEEENS4_9Copy_AtomIJNS4_39AutoVectorizingCopyWithAssumedAlignmentILi128EEESK_EEES1C_EENS_8epilogue10collective6detail29Sm90TmaWarpSpecializedAdapterINS1O_15DefaultEpilogueISI_SJ_SJ_NS1N_6thread17LinearCombinationISI_Li1EffLNS1S_9ScaleType4KindE0ELNS_15FloatRoundStyleE2ESI_EENS1_15EpilogueDefaultEEEEEvvEEEEvNT_6ParamsE,"a",@progbits
	.sectionflags	@""
	.align	4
.nv.constant0._ZN7cutlass13device_kernelINS_4gemm6kernel13GemmUniversalIN4cute5tupleIJiiiiEEENS1_10collective13CollectiveMmaINS1_39MainloopSm90TmaGmmaRmemAWarpSpecializedILi14ENS5_IJNS4_1CILi1EEESB_SB_EEENS1_32KernelTmaWarpSpecializedPingpongEEENS5_IJNSA_ILi64EEESF_NSA_ILi128EEEEEENS_12float_e4m3_tENS5_IJlSB_lEEENS_12float_e5m2_tENS5_IJSB_llEEENS4_8TiledMMAINS4_8MMA_AtomIJNS4_4SM904GMMA30MMA_64x64x32_F32E5M2E4M3_RS_TNILNSP_7ScaleInE1ELSR_1EEEEEENS4_6LayoutISC_NS5_IJNSA_ILi0EEESV_SV_EEEEENS5_IJNS4_10UnderscoreESY_SY_EEEEENS4_13SM90_TMA_LOADENS4_14ComposedLayoutINS4_7SwizzleILi3ELi4ELi3EEENS4_18smem_ptr_flag_bitsILi8EEENSU_INS5_IJNSA_ILi8EEESG_EEENS5_IJSG_SB_EEEEEEEvNS4_8identityES11_NS12_INS13_ILi2ELi4ELi3EEES16_NSU_INS5_IJSF_S17_EEENS5_IJSB_SF_EEEEEEENS4_9Copy_AtomIJNS4_39AutoVectorizingCopyWithAssumedAlignmentILi128EEESK_EEES1C_EENS_8epilogue10collective6detail29Sm90TmaWarpSpecializedAdapterINS1O_15DefaultEpilogueISI_SJ_SJ_NS1N_6thread17LinearCombinationISI_Li1EffLNS1S_9ScaleType4KindE0ELNS_15FloatRoundStyleE2ESI_EENS1_15EpilogueDefaultEEEEEvvEEEEvNT_6ParamsE:
	.zero		1664


//--------------------- SYMBOLS --------------------------

	.type		.nv.reservedSmem.offset0,@object
	.size		.nv.reservedSmem.offset0,0x4
	.type		__assertfail,@function
